//
// Generated by NVIDIA NVVM Compiler
//
// Compiler Build ID: CL-36424714
// Cuda compilation tools, release 13.0, V13.0.88
// Based on NVVM 20.0.0
//

.version 9.0
.target sm_100
.address_size 64

	// .globl	_Z10blurKernelPiS_S_S_S_S_ii

.visible .entry _Z10blurKernelPiS_S_S_S_S_ii(
	.param .u64 .ptr .align 1 _Z10blurKernelPiS_S_S_S_S_ii_param_0,
	.param .u64 .ptr .align 1 _Z10blurKernelPiS_S_S_S_S_ii_param_1,
	.param .u64 .ptr .align 1 _Z10blurKernelPiS_S_S_S_S_ii_param_2,
	.param .u64 .ptr .align 1 _Z10blurKernelPiS_S_S_S_S_ii_param_3,
	.param .u64 .ptr .align 1 _Z10blurKernelPiS_S_S_S_S_ii_param_4,
	.param .u64 .ptr .align 1 _Z10blurKernelPiS_S_S_S_S_ii_param_5,
	.param .u32 _Z10blurKernelPiS_S_S_S_S_ii_param_6,
	.param .u32 _Z10blurKernelPiS_S_S_S_S_ii_param_7
)
{
	.reg .pred 	%p<41>;
	.reg .b32 	%r<219>;
	.reg .b64 	%rd<127>;

	ld.param.u64 	%rd7, [_Z10blurKernelPiS_S_S_S_S_ii_param_0];
	ld.param.u64 	%rd8, [_Z10blurKernelPiS_S_S_S_S_ii_param_1];
	ld.param.u64 	%rd9, [_Z10blurKernelPiS_S_S_S_S_ii_param_2];
	ld.param.u64 	%rd10, [_Z10blurKernelPiS_S_S_S_S_ii_param_3];
	ld.param.u64 	%rd11, [_Z10blurKernelPiS_S_S_S_S_ii_param_4];
	ld.param.u64 	%rd12, [_Z10blurKernelPiS_S_S_S_S_ii_param_5];
	ld.param.u32 	%r8, [_Z10blurKernelPiS_S_S_S_S_ii_param_6];
	ld.param.u32 	%r9, [_Z10blurKernelPiS_S_S_S_S_ii_param_7];
	cvta.to.global.u64 	%rd1, %rd12;
	cvta.to.global.u64 	%rd2, %rd9;
	cvta.to.global.u64 	%rd3, %rd11;
	cvta.to.global.u64 	%rd4, %rd8;
	cvta.to.global.u64 	%rd5, %rd10;
	cvta.to.global.u64 	%rd6, %rd7;
	mov.u32 	%r10, %ctaid.y;
	mov.u32 	%r11, %ntid.y;
	mov.u32 	%r12, %tid.y;
	mad.lo.s32 	%r1, %r10, %r11, %r12;
	mov.u32 	%r13, %ctaid.x;
	mov.u32 	%r14, %ntid.x;
	mov.u32 	%r15, %tid.x;
	mad.lo.s32 	%r2, %r13, %r14, %r15;
	mad.lo.s32 	%r3, %r9, %r1, %r2;
	sub.s32 	%r4, %r3, %r9;
	add.s32 	%r5, %r3, %r9;
	setp.ge.s32 	%p1, %r1, %r8;
	setp.ge.s32 	%p2, %r2, %r9;
	or.pred  	%p3, %p1, %p2;
	@%p3 bra 	$L__BB0_19;
	setp.eq.s32 	%p4, %r1, 0;
	add.s32 	%r6, %r8, -1;
	setp.eq.s32 	%p5, %r1, %r6;
	or.pred  	%p6, %p4, %p5;
	setp.eq.s32 	%p7, %r2, 0;
	or.pred  	%p8, %p7, %p6;
	add.s32 	%r7, %r9, -1;
	setp.eq.s32 	%p9, %r2, %r7;
	or.pred  	%p10, %p8, %p9;
	@%p10 bra 	$L__BB0_3;
	mul.wide.s32 	%rd112, %r3, 4;
	add.s64 	%rd113, %rd6, %rd112;
	ld.global.u32 	%r186, [%rd113+4];
	ld.global.u32 	%r187, [%rd113+-4];
	add.s32 	%r188, %r187, %r186;
	mul.wide.s32 	%rd114, %r9, 4;
	add.s64 	%rd115, %rd113, %rd114;
	ld.global.u32 	%r189, [%rd115];
	add.s32 	%r190, %r188, %r189;
	mul.wide.s32 	%rd116, %r4, 4;
	add.s64 	%rd117, %rd6, %rd116;
	ld.global.u32 	%r191, [%rd117];
	add.s32 	%r192, %r190, %r191;
	shr.s32 	%r193, %r192, 31;
	shr.u32 	%r194, %r193, 30;
	add.s32 	%r195, %r192, %r194;
	shr.s32 	%r196, %r195, 2;
	add.s64 	%rd118, %rd5, %rd112;
	st.global.u32 	[%rd118], %r196;
	add.s64 	%rd119, %rd4, %rd112;
	ld.global.u32 	%r197, [%rd119+4];
	ld.global.u32 	%r198, [%rd119+-4];
	add.s32 	%r199, %r198, %r197;
	add.s64 	%rd120, %rd119, %rd114;
	ld.global.u32 	%r200, [%rd120];
	add.s32 	%r201, %r199, %r200;
	add.s64 	%rd121, %rd4, %rd116;
	ld.global.u32 	%r202, [%rd121];
	add.s32 	%r203, %r201, %r202;
	shr.s32 	%r204, %r203, 31;
	shr.u32 	%r205, %r204, 30;
	add.s32 	%r206, %r203, %r205;
	shr.s32 	%r207, %r206, 2;
	add.s64 	%rd122, %rd3, %rd112;
	st.global.u32 	[%rd122], %r207;
	add.s64 	%rd123, %rd2, %rd112;
	ld.global.u32 	%r208, [%rd123+4];
	ld.global.u32 	%r209, [%rd123+-4];
	add.s32 	%r210, %r209, %r208;
	add.s64 	%rd124, %rd123, %rd114;
	ld.global.u32 	%r211, [%rd124];
	add.s32 	%r212, %r210, %r211;
	add.s64 	%rd125, %rd2, %rd116;
	ld.global.u32 	%r213, [%rd125];
	add.s32 	%r214, %r212, %r213;
	shr.s32 	%r215, %r214, 31;
	shr.u32 	%r216, %r215, 30;
	add.s32 	%r217, %r214, %r216;
	shr.s32 	%r218, %r217, 2;
	add.s64 	%rd126, %rd1, %rd112;
	st.global.u32 	[%rd126], %r218;
	bra.uni 	$L__BB0_19;
$L__BB0_3:
	setp.eq.s32 	%p11, %r2, %r7;
	setp.eq.s32 	%p12, %r2, 0;
	setp.ne.s32 	%p13, %r1, 0;
	or.pred  	%p14, %p12, %p11;
	or.pred  	%p15, %p14, %p13;
	@%p15 bra 	$L__BB0_5;
	mul.wide.s32 	%rd101, %r3, 4;
	add.s64 	%rd102, %rd6, %rd101;
	ld.global.u32 	%r162, [%rd102+4];
	mul.wide.s32 	%rd103, %r9, 4;
	add.s64 	%rd104, %rd102, %rd103;
	ld.global.u32 	%r163, [%rd104];
	add.s32 	%r164, %r163, %r162;
	ld.global.u32 	%r165, [%rd102+-4];
	add.s32 	%r166, %r164, %r165;
	mul.hi.s32 	%r167, %r166, 1431655766;
	shr.u32 	%r168, %r167, 31;
	add.s32 	%r169, %r167, %r168;
	add.s64 	%rd105, %rd5, %rd101;
	st.global.u32 	[%rd105], %r169;
	add.s64 	%rd106, %rd4, %rd101;
	ld.global.u32 	%r170, [%rd106+4];
	add.s64 	%rd107, %rd106, %rd103;
	ld.global.u32 	%r171, [%rd107];
	add.s32 	%r172, %r171, %r170;
	ld.global.u32 	%r173, [%rd106+-4];
	add.s32 	%r174, %r172, %r173;
	mul.hi.s32 	%r175, %r174, 1431655766;
	shr.u32 	%r176, %r175, 31;
	add.s32 	%r177, %r175, %r176;
	add.s64 	%rd108, %rd3, %rd101;
	st.global.u32 	[%rd108], %r177;
	add.s64 	%rd109, %rd2, %rd101;
	ld.global.u32 	%r178, [%rd109+4];
	add.s64 	%rd110, %rd109, %rd103;
	ld.global.u32 	%r179, [%rd110];
	add.s32 	%r180, %r179, %r178;
	ld.global.u32 	%r181, [%rd109+-4];
	add.s32 	%r182, %r180, %r181;
	mul.hi.s32 	%r183, %r182, 1431655766;
	shr.u32 	%r184, %r183, 31;
	add.s32 	%r185, %r183, %r184;
	add.s64 	%rd111, %rd1, %rd101;
	st.global.u32 	[%rd111], %r185;
	bra.uni 	$L__BB0_19;
$L__BB0_5:
	setp.eq.s32 	%p16, %r2, %r7;
	setp.eq.s32 	%p17, %r2, 0;
	setp.ne.s32 	%p18, %r1, %r6;
	or.pred  	%p19, %p17, %p16;
	or.pred  	%p20, %p19, %p18;
	@%p20 bra 	$L__BB0_7;
	mul.wide.s32 	%rd90, %r3, 4;
	add.s64 	%rd91, %rd6, %rd90;
	ld.global.u32 	%r138, [%rd91+-4];
	ld.global.u32 	%r139, [%rd91+4];
	add.s32 	%r140, %r139, %r138;
	mul.wide.s32 	%rd92, %r4, 4;
	add.s64 	%rd93, %rd6, %rd92;
	ld.global.u32 	%r141, [%rd93];
	add.s32 	%r142, %r140, %r141;
	mul.hi.s32 	%r143, %r142, 1431655766;
	shr.u32 	%r144, %r143, 31;
	add.s32 	%r145, %r143, %r144;
	add.s64 	%rd94, %rd5, %rd90;
	st.global.u32 	[%rd94], %r145;
	add.s64 	%rd95, %rd4, %rd90;
	ld.global.u32 	%r146, [%rd95+-4];
	ld.global.u32 	%r147, [%rd95+4];
	add.s32 	%r148, %r147, %r146;
	add.s64 	%rd96, %rd4, %rd92;
	ld.global.u32 	%r149, [%rd96];
	add.s32 	%r150, %r148, %r149;
	mul.hi.s32 	%r151, %r150, 1431655766;
	shr.u32 	%r152, %r151, 31;
	add.s32 	%r153, %r151, %r152;
	add.s64 	%rd97, %rd3, %rd90;
	st.global.u32 	[%rd97], %r153;
	add.s64 	%rd98, %rd2, %rd90;
	ld.global.u32 	%r154, [%rd98+-4];
	ld.global.u32 	%r155, [%rd98+4];
	add.s32 	%r156, %r155, %r154;
	add.s64 	%rd99, %rd2, %rd92;
	ld.global.u32 	%r157, [%rd99];
	add.s32 	%r158, %r156, %r157;
	mul.hi.s32 	%r159, %r158, 1431655766;
	shr.u32 	%r160, %r159, 31;
	add.s32 	%r161, %r159, %r160;
	add.s64 	%rd100, %rd1, %rd90;
	st.global.u32 	[%rd100], %r161;
	bra.uni 	$L__BB0_19;
$L__BB0_7:
	setp.eq.s32 	%p21, %r1, %r6;
	setp.eq.s32 	%p22, %r1, 0;
	setp.ne.s32 	%p23, %r2, 0;
	or.pred  	%p24, %p22, %p21;
	or.pred  	%p25, %p24, %p23;
	@%p25 bra 	$L__BB0_9;
	mul.wide.s32 	%rd75, %r3, 4;
	add.s64 	%rd76, %rd6, %rd75;
	ld.global.u32 	%r114, [%rd76+4];
	mul.wide.s32 	%rd77, %r4, 4;
	add.s64 	%rd78, %rd6, %rd77;
	ld.global.u32 	%r115, [%rd78];
	add.s32 	%r116, %r115, %r114;
	mul.wide.s32 	%rd79, %r9, 4;
	add.s64 	%rd80, %rd76, %rd79;
	ld.global.u32 	%r117, [%rd80];
	add.s32 	%r118, %r116, %r117;
	mul.hi.s32 	%r119, %r118, 1431655766;
	shr.u32 	%r120, %r119, 31;
	add.s32 	%r121, %r119, %r120;
	add.s64 	%rd81, %rd5, %rd75;
	st.global.u32 	[%rd81], %r121;
	add.s64 	%rd82, %rd4, %rd75;
	ld.global.u32 	%r122, [%rd82+4];
	add.s64 	%rd83, %rd4, %rd77;
	ld.global.u32 	%r123, [%rd83];
	add.s32 	%r124, %r123, %r122;
	add.s64 	%rd84, %rd82, %rd79;
	ld.global.u32 	%r125, [%rd84];
	add.s32 	%r126, %r124, %r125;
	mul.hi.s32 	%r127, %r126, 1431655766;
	shr.u32 	%r128, %r127, 31;
	add.s32 	%r129, %r127, %r128;
	add.s64 	%rd85, %rd3, %rd75;
	st.global.u32 	[%rd85], %r129;
	add.s64 	%rd86, %rd2, %rd75;
	ld.global.u32 	%r130, [%rd86+4];
	add.s64 	%rd87, %rd2, %rd77;
	ld.global.u32 	%r131, [%rd87];
	add.s32 	%r132, %r131, %r130;
	add.s64 	%rd88, %rd86, %rd79;
	ld.global.u32 	%r133, [%rd88];
	add.s32 	%r134, %r132, %r133;
	mul.hi.s32 	%r135, %r134, 1431655766;
	shr.u32 	%r136, %r135, 31;
	add.s32 	%r137, %r135, %r136;
	add.s64 	%rd89, %rd1, %rd75;
	st.global.u32 	[%rd89], %r137;
	bra.uni 	$L__BB0_19;
$L__BB0_9:
	setp.eq.s32 	%p26, %r1, %r6;
	setp.eq.s32 	%p27, %r1, 0;
	setp.ne.s32 	%p28, %r2, %r7;
	or.pred  	%p29, %p27, %p26;
	or.pred  	%p30, %p29, %p28;
	@%p30 bra 	$L__BB0_11;
	mul.wide.s32 	%rd60, %r5, 4;
	add.s64 	%rd61, %rd6, %rd60;
	ld.global.u32 	%r90, [%rd61];
	mul.wide.s32 	%rd62, %r3, 4;
	add.s64 	%rd63, %rd6, %rd62;
	ld.global.u32 	%r91, [%rd63+-4];
	add.s32 	%r92, %r91, %r90;
	mul.wide.s32 	%rd64, %r4, 4;
	add.s64 	%rd65, %rd6, %rd64;
	ld.global.u32 	%r93, [%rd65];
	add.s32 	%r94, %r92, %r93;
	mul.hi.s32 	%r95, %r94, 1431655766;
	shr.u32 	%r96, %r95, 31;
	add.s32 	%r97, %r95, %r96;
	add.s64 	%rd66, %rd5, %rd62;
	st.global.u32 	[%rd66], %r97;
	add.s64 	%rd67, %rd4, %rd60;
	ld.global.u32 	%r98, [%rd67];
	add.s64 	%rd68, %rd4, %rd62;
	ld.global.u32 	%r99, [%rd68+-4];
	add.s32 	%r100, %r99, %r98;
	add.s64 	%rd69, %rd4, %rd64;
	ld.global.u32 	%r101, [%rd69];
	add.s32 	%r102, %r100, %r101;
	mul.hi.s32 	%r103, %r102, 1431655766;
	shr.u32 	%r104, %r103, 31;
	add.s32 	%r105, %r103, %r104;
	add.s64 	%rd70, %rd3, %rd62;
	st.global.u32 	[%rd70], %r105;
	add.s64 	%rd71, %rd2, %rd60;
	ld.global.u32 	%r106, [%rd71];
	add.s64 	%rd72, %rd2, %rd62;
	ld.global.u32 	%r107, [%rd72+-4];
	add.s32 	%r108, %r107, %r106;
	add.s64 	%rd73, %rd2, %rd64;
	ld.global.u32 	%r109, [%rd73];
	add.s32 	%r110, %r108, %r109;
	mul.hi.s32 	%r111, %r110, 1431655766;
	shr.u32 	%r112, %r111, 31;
	add.s32 	%r113, %r111, %r112;
	add.s64 	%rd74, %rd1, %rd62;
	st.global.u32 	[%rd74], %r113;
	bra.uni 	$L__BB0_19;
$L__BB0_11:
	or.b32  	%r16, %r1, %r2;
	setp.ne.s32 	%p31, %r16, 0;
	@%p31 bra 	$L__BB0_13;
	mul.wide.s32 	%rd48, %r5, 4;
	add.s64 	%rd49, %rd6, %rd48;
	ld.global.u32 	%r71, [%rd49];
	add.s32 	%r72, %r3, 1;
	mul.wide.u32 	%rd50, %r72, 4;
	add.s64 	%rd51, %rd6, %rd50;
	ld.global.u32 	%r73, [%rd51];
	add.s32 	%r74, %r73, %r71;
	shr.u32 	%r75, %r74, 31;
	add.s32 	%r76, %r74, %r75;
	shr.s32 	%r77, %r76, 1;
	mul.wide.u32 	%rd52, %r3, 4;
	add.s64 	%rd53, %rd5, %rd52;
	st.global.u32 	[%rd53], %r77;
	add.s64 	%rd54, %rd4, %rd48;
	ld.global.u32 	%r78, [%rd54];
	add.s64 	%rd55, %rd4, %rd50;
	ld.global.u32 	%r79, [%rd55];
	add.s32 	%r80, %r79, %r78;
	shr.u32 	%r81, %r80, 31;
	add.s32 	%r82, %r80, %r81;
	shr.s32 	%r83, %r82, 1;
	add.s64 	%rd56, %rd3, %rd52;
	st.global.u32 	[%rd56], %r83;
	add.s64 	%rd57, %rd2, %rd48;
	ld.global.u32 	%r84, [%rd57];
	add.s64 	%rd58, %rd2, %rd50;
	ld.global.u32 	%r85, [%rd58];
	add.s32 	%r86, %r85, %r84;
	shr.u32 	%r87, %r86, 31;
	add.s32 	%r88, %r86, %r87;
	shr.s32 	%r89, %r88, 1;
	add.s64 	%rd59, %rd1, %rd52;
	st.global.u32 	[%rd59], %r89;
	bra.uni 	$L__BB0_19;
$L__BB0_13:
	setp.ne.s32 	%p32, %r2, %r7;
	setp.ne.s32 	%p33, %r1, 0;
	or.pred  	%p34, %p33, %p32;
	@%p34 bra 	$L__BB0_15;
	mul.wide.s32 	%rd37, %r5, 4;
	add.s64 	%rd38, %rd6, %rd37;
	ld.global.u32 	%r53, [%rd38];
	mul.wide.s32 	%rd39, %r3, 4;
	add.s64 	%rd40, %rd6, %rd39;
	ld.global.u32 	%r54, [%rd40+-4];
	add.s32 	%r55, %r54, %r53;
	shr.u32 	%r56, %r55, 31;
	add.s32 	%r57, %r55, %r56;
	shr.s32 	%r58, %r57, 1;
	add.s64 	%rd41, %rd5, %rd39;
	st.global.u32 	[%rd41], %r58;
	add.s64 	%rd42, %rd4, %rd37;
	ld.global.u32 	%r59, [%rd42];
	add.s64 	%rd43, %rd4, %rd39;
	ld.global.u32 	%r60, [%rd43+-4];
	add.s32 	%r61, %r60, %r59;
	shr.u32 	%r62, %r61, 31;
	add.s32 	%r63, %r61, %r62;
	shr.s32 	%r64, %r63, 1;
	add.s64 	%rd44, %rd3, %rd39;
	st.global.u32 	[%rd44], %r64;
	add.s64 	%rd45, %rd2, %rd37;
	ld.global.u32 	%r65, [%rd45];
	add.s64 	%rd46, %rd2, %rd39;
	ld.global.u32 	%r66, [%rd46+-4];
	add.s32 	%r67, %r66, %r65;
	shr.u32 	%r68, %r67, 31;
	add.s32 	%r69, %r67, %r68;
	shr.s32 	%r70, %r69, 1;
	add.s64 	%rd47, %rd1, %rd39;
	st.global.u32 	[%rd47], %r70;
	bra.uni 	$L__BB0_19;
$L__BB0_15:
	setp.ne.s32 	%p35, %r2, 0;
	setp.ne.s32 	%p36, %r1, %r6;
	or.pred  	%p37, %p35, %p36;
	@%p37 bra 	$L__BB0_17;
	mul.wide.s32 	%rd25, %r4, 4;
	add.s64 	%rd26, %rd6, %rd25;
	ld.global.u32 	%r35, [%rd26];
	mul.wide.s32 	%rd27, %r9, 4;
	add.s64 	%rd28, %rd26, %rd27;
	ld.global.u32 	%r36, [%rd28+4];
	add.s32 	%r37, %r36, %r35;
	shr.u32 	%r38, %r37, 31;
	add.s32 	%r39, %r37, %r38;
	shr.s32 	%r40, %r39, 1;
	mul.wide.s32 	%rd29, %r3, 4;
	add.s64 	%rd30, %rd5, %rd29;
	st.global.u32 	[%rd30], %r40;
	add.s64 	%rd31, %rd4, %rd25;
	ld.global.u32 	%r41, [%rd31];
	add.s64 	%rd32, %rd31, %rd27;
	ld.global.u32 	%r42, [%rd32+4];
	add.s32 	%r43, %r42, %r41;
	shr.u32 	%r44, %r43, 31;
	add.s32 	%r45, %r43, %r44;
	shr.s32 	%r46, %r45, 1;
	add.s64 	%rd33, %rd3, %rd29;
	st.global.u32 	[%rd33], %r46;
	add.s64 	%rd34, %rd2, %rd25;
	ld.global.u32 	%r47, [%rd34];
	add.s64 	%rd35, %rd34, %rd27;
	ld.global.u32 	%r48, [%rd35+4];
	add.s32 	%r49, %r48, %r47;
	shr.u32 	%r50, %r49, 31;
	add.s32 	%r51, %r49, %r50;
	shr.s32 	%r52, %r51, 1;
	add.s64 	%rd36, %rd1, %rd29;
	st.global.u32 	[%rd36], %r52;
	bra.uni 	$L__BB0_19;
$L__BB0_17:
	setp.ne.s32 	%p38, %r2, %r7;
	setp.ne.s32 	%p39, %r1, %r6;
	or.pred  	%p40, %p39, %p38;
	@%p40 bra 	$L__BB0_19;
	mul.wide.s32 	%rd13, %r4, 4;
	add.s64 	%rd14, %rd6, %rd13;
	ld.global.u32 	%r17, [%rd14];
	mul.wide.s32 	%rd15, %r9, 4;
	add.s64 	%rd16, %rd14, %rd15;
	ld.global.u32 	%r18, [%rd16+-4];
	add.s32 	%r19, %r18, %r17;
	shr.u32 	%r20, %r19, 31;
	add.s32 	%r21, %r19, %r20;
	shr.s32 	%r22, %r21, 1;
	mul.wide.s32 	%rd17, %r3, 4;
	add.s64 	%rd18, %rd5, %rd17;
	st.global.u32 	[%rd18], %r22;
	add.s64 	%rd19, %rd4, %rd13;
	ld.global.u32 	%r23, [%rd19];
	add.s64 	%rd20, %rd19, %rd15;
	ld.global.u32 	%r24, [%rd20+-4];
	add.s32 	%r25, %r24, %r23;
	shr.u32 	%r26, %r25, 31;
	add.s32 	%r27, %r25, %r26;
	shr.s32 	%r28, %r27, 1;
	add.s64 	%rd21, %rd3, %rd17;
	st.global.u32 	[%rd21], %r28;
	add.s64 	%rd22, %rd2, %rd13;
	ld.global.u32 	%r29, [%rd22];
	add.s64 	%rd23, %rd22, %rd15;
	ld.global.u32 	%r30, [%rd23+-4];
	add.s32 	%r31, %r30, %r29;
	shr.u32 	%r32, %r31, 31;
	add.s32 	%r33, %r31, %r32;
	shr.s32 	%r34, %r33, 1;
	add.s64 	%rd24, %rd1, %rd17;
	st.global.u32 	[%rd24], %r34;
$L__BB0_19:
	ret;

}
	// .globl	_Z10copyKernelPiS_S_S_S_S_ii
.visible .entry _Z10copyKernelPiS_S_S_S_S_ii(
	.param .u64 .ptr .align 1 _Z10copyKernelPiS_S_S_S_S_ii_param_0,
	.param .u64 .ptr .align 1 _Z10copyKernelPiS_S_S_S_S_ii_param_1,
	.param .u64 .ptr .align 1 _Z10copyKernelPiS_S_S_S_S_ii_param_2,
	.param .u64 .ptr .align 1 _Z10copyKernelPiS_S_S_S_S_ii_param_3,
	.param .u64 .ptr .align 1 _Z10copyKernelPiS_S_S_S_S_ii_param_4,
	.param .u64 .ptr .align 1 _Z10copyKernelPiS_S_S_S_S_ii_param_5,
	.param .u32 _Z10copyKernelPiS_S_S_S_S_ii_param_6,
	.param .u32 _Z10copyKernelPiS_S_S_S_S_ii_param_7
)
{
	.reg .pred 	%p<4>;
	.reg .b32 	%r<17>;
	.reg .b64 	%rd<20>;

	ld.param.u64 	%rd1, [_Z10copyKernelPiS_S_S_S_S_ii_param_0];
	ld.param.u64 	%rd2, [_Z10copyKernelPiS_S_S_S_S_ii_param_1];
	ld.param.u64 	%rd3, [_Z10copyKernelPiS_S_S_S_S_ii_param_2];
	ld.param.u64 	%rd4, [_Z10copyKernelPiS_S_S_S_S_ii_param_3];
	ld.param.u64 	%rd5, [_Z10copyKernelPiS_S_S_S_S_ii_param_4];
	ld.param.u64 	%rd6, [_Z10copyKernelPiS_S_S_S_S_ii_param_5];
	ld.param.u32 	%r2, [_Z10copyKernelPiS_S_S_S_S_ii_param_6];
	ld.param.u32 	%r4, [_Z10copyKernelPiS_S_S_S_S_ii_param_7];
	mov.u32 	%r5, %ctaid.y;
	mov.u32 	%r6, %ntid.y;
	mov.u32 	%r7, %tid.y;
	mad.lo.s32 	%r8, %r5, %r6, %r7;
	mov.u32 	%r10, %ctaid.x;
	mov.u32 	%r11, %ntid.x;
	mov.u32 	%r12, %tid.x;
	mad.lo.s32 	%r13, %r10, %r11, %r12;
	mad.lo.s32 	%r1, %r4, %r8, %r13;
	setp.ge.s32 	%p1, %r13, %r4;
	setp.ge.s32 	%p2, %r8, %r2;
	or.pred  	%p3, %p1, %p2;
	@%p3 bra 	$L__BB1_2;
	cvta.to.global.u64 	%rd7, %rd4;
	cvta.to.global.u64 	%rd8, %rd1;
	cvta.to.global.u64 	%rd9, %rd5;
	cvta.to.global.u64 	%rd10, %rd3;
	cvta.to.global.u64 	%rd11, %rd6;
	cvta.to.global.u64 	%rd12, %rd2;
	mul.wide.s32 	%rd13, %r1, 4;
	add.s64 	%rd14, %rd7, %rd13;
	ld.global.u32 	%r14, [%rd14];
	add.s64 	%rd15, %rd8, %rd13;
	st.global.u32 	[%rd15], %r14;
	add.s64 	%rd16, %rd9, %rd13;
	ld.global.u32 	%r15, [%rd16];
	add.s64 	%rd17, %rd10, %rd13;
	st.global.u32 	[%rd17], %r15;
	add.s64 	%rd18, %rd11, %rd13;
	ld.global.u32 	%r16, [%rd18];
	add.s64 	%rd19, %rd12, %rd13;
	st.global.u32 	[%rd19], %r16;
$L__BB1_2:
	ret;

}


// ===== COMPILED SASS (sm_100) =====

	.target	sm_100

	.elftype	@"ET_EXEC"


//--------------------- .note.nv.tkinfo           --------------------------
	.section	.note.nv.tkinfo,"",@"SHT_NOTE"
	.sectionflags	@"SHF_NOTE_NV_TKINFO"
	.tkinfo
        /*0018*/ 	.word	0x00000002
        /*0030*/ 	.string	""
        /*0030*/ 	.string	"ptxas"
        /*0030*/ 	.string	"Cuda compilation tools, release 13.0, V13.0.88"
        /*0030*/ 	.string	"Build cuda_13.0.r13.0/compiler.36424714_0"
        /*0030*/ 	.string	"-arch sm_100 -m 64 "



//--------------------- .note.nv.cuinfo           --------------------------
	.section	.note.nv.cuinfo,"",@"SHT_NOTE"
	.sectionflags	@"SHF_NOTE_NV_CUINFO"
        /*0018*/ 	.short	0x0002
        /*001a*/ 	.short	0x0064
        /*001c*/ 	.short	0x0082
	.zero		2


//--------------------- .nv.info                  --------------------------
	.section	.nv.info,"",@"SHT_CUDA_INFO"
	.align	4


	//----- nvinfo : EIATTR_REGCOUNT
	.align		4
        /*0000*/ 	.byte	0x04, 0x2f
        /*0002*/ 	.short	(.L_1 - .L_0)
	.align		4
.L_0:
        /*0004*/ 	.word	index@(_Z10blurKernelPiS_S_S_S_S_ii)
        /*0008*/ 	.word	0x00000018


	//----- nvinfo : EIATTR_FRAME_SIZE
	.align		4
.L_1:
        /*000c*/ 	.byte	0x04, 0x11
        /*000e*/ 	.short	(.L_3 - .L_2)
	.align		4
.L_2:
        /*0010*/ 	.word	index@(_Z10blurKernelPiS_S_S_S_S_ii)
        /*0014*/ 	.word	0x00000000


	//----- nvinfo : EIATTR_REGCOUNT
	.align		4
.L_3:
        /*0018*/ 	.byte	0x04, 0x2f
        /*001a*/ 	.short	(.L_5 - .L_4)
	.align		4
.L_4:
        /*001c*/ 	.word	index@(_Z10copyKernelPiS_S_S_S_S_ii)
        /*0020*/ 	.word	0x00000012


	//----- nvinfo : EIATTR_FRAME_SIZE
	.align		4
.L_5:
        /*0024*/ 	.byte	0x04, 0x11
        /*0026*/ 	.short	(.L_7 - .L_6)
	.align		4
.L_6:
        /*0028*/ 	.word	index@(_Z10copyKernelPiS_S_S_S_S_ii)
        /*002c*/ 	.word	0x00000000


	//----- nvinfo : EIATTR_MIN_STACK_SIZE
	.align		4
.L_7:
        /*0030*/ 	.byte	0x04, 0x12
        /*0032*/ 	.short	(.L_9 - .L_8)
	.align		4
.L_8:
        /*0034*/ 	.word	index@(_Z10copyKernelPiS_S_S_S_S_ii)
        /*0038*/ 	.word	0x00000000


	//----- nvinfo : EIATTR_MIN_STACK_SIZE
	.align		4
.L_9:
        /*003c*/ 	.byte	0x04, 0x12
        /*003e*/ 	.short	(.L_11 - .L_10)
	.align		4
.L_10:
        /*0040*/ 	.word	index@(_Z10blurKernelPiS_S_S_S_S_ii)
        /*0044*/ 	.word	0x00000000
.L_11:


//--------------------- .nv.compat                --------------------------
	.section	.nv.compat,"",@"SHT_CUDA_COMPAT_INFO"
	.align	4
        /*0000*/ 	.byte	0x02, 0x09, 0x00, 0x00, 0x02, 0x02, 0x01, 0x00, 0x02, 0x05, 0x05, 0x00, 0x03, 0x07, 0x01, 0x01
        /*0010*/ 	.byte	0x02, 0x03, 0x00, 0x00, 0x02, 0x06, 0x01, 0x00, 0x04, 0x0b, 0x08, 0x00, 0x09, 0x00, 0x00, 0x00
        /*0020*/ 	.byte	0x00, 0x00, 0x00, 0x00


//--------------------- .nv.info._Z10copyKernelPiS_S_S_S_S_ii --------------------------
	.section	.nv.info._Z10copyKernelPiS_S_S_S_S_ii,"",@"SHT_CUDA_INFO"
	.sectionflags	@""
	.align	4


	//----- nvinfo : EIATTR_CUDA_API_VERSION
	.align		4
        /*0000*/ 	.byte	0x04, 0x37
        /*0002*/ 	.short	(.L_13 - .L_12)
.L_12:
        /*0004*/ 	.word	0x00000082


	//----- nvinfo : EIATTR_KPARAM_INFO
	.align		4
.L_13:
        /*0008*/ 	.byte	0x04, 0x17
        /*000a*/ 	.short	(.L_15 - .L_14)
.L_14:
        /*000c*/ 	.word	0x00000000
        /*0010*/ 	.short	0x0007
        /*0012*/ 	.short	0x0034
        /*0014*/ 	.byte	0x00, 0xf0, 0x11, 0x00


	//----- nvinfo : EIATTR_KPARAM_INFO
	.align		4
.L_15:
        /*0018*/ 	.byte	0x04, 0x17
        /*001a*/ 	.short	(.L_17 - .L_16)
.L_16:
        /*001c*/ 	.word	0x00000000
        /*0020*/ 	.short	0x0006
        /*0022*/ 	.short	0x0030
        /*0024*/ 	.byte	0x00, 0xf0, 0x11, 0x00


	//----- nvinfo : EIATTR_KPARAM_INFO
	.align		4
.L_17:
        /*0028*/ 	.byte	0x04, 0x17
        /*002a*/ 	.short	(.L_19 - .L_18)
.L_18:
        /*002c*/ 	.word	0x00000000
        /*0030*/ 	.short	0x0005
        /*0032*/ 	.short	0x0028
        /*0034*/ 	.byte	0x00, 0xf5, 0x21, 0x00


	//----- nvinfo : EIATTR_KPARAM_INFO
	.align		4
.L_19:
        /*0038*/ 	.byte	0x04, 0x17
        /*003a*/ 	.short	(.L_21 - .L_20)
.L_20:
        /*003c*/ 	.word	0x00000000
        /*0040*/ 	.short	0x0004
        /*0042*/ 	.short	0x0020
        /*0044*/ 	.byte	0x00, 0xf5, 0x21, 0x00


	//----- nvinfo : EIATTR_KPARAM_INFO
	.align		4
.L_21:
        /*0048*/ 	.byte	0x04, 0x17
        /*004a*/ 	.short	(.L_23 - .L_22)
.L_22:
        /*004c*/ 	.word	0x00000000
        /*0050*/ 	.short	0x0003
        /*0052*/ 	.short	0x0018
        /*0054*/ 	.byte	0x00, 0xf5, 0x21, 0x00


	//----- nvinfo : EIATTR_KPARAM_INFO
	.align		4
.L_23:
        /*0058*/ 	.byte	0x04, 0x17
        /*005a*/ 	.short	(.L_25 - .L_24)
.L_24:
        /*005c*/ 	.word	0x00000000
        /*0060*/ 	.short	0x0002
        /*0062*/ 	.short	0x0010
        /*0064*/ 	.byte	0x00, 0xf5, 0x21, 0x00


	//----- nvinfo : EIATTR_KPARAM_INFO
	.align		4
.L_25:
        /*0068*/ 	.byte	0x04, 0x17
        /*006a*/ 	.short	(.L_27 - .L_26)
.L_26:
        /*006c*/ 	.word	0x00000000
        /*0070*/ 	.short	0x0001
        /*0072*/ 	.short	0x0008
        /*0074*/ 	.byte	0x00, 0xf5, 0x21, 0x00


	//----- nvinfo : EIATTR_KPARAM_INFO
	.align		4
.L_27:
        /*0078*/ 	.byte	0x04, 0x17
        /*007a*/ 	.short	(.L_29 - .L_28)
.L_28:
        /*007c*/ 	.word	0x00000000
        /*0080*/ 	.short	0x0000
        /*0082*/ 	.short	0x0000
        /*0084*/ 	.byte	0x00, 0xf5, 0x21, 0x00


	//----- nvinfo : EIATTR_SPARSE_MMA_MASK
	.align		4
.L_29:
        /*0088*/ 	.byte	0x03, 0x50
        /*008a*/ 	.short	0x0000


	//----- nvinfo : EIATTR_MAXREG_COUNT
	.align		4
        /*008c*/ 	.byte	0x03, 0x1b
        /*008e*/ 	.short	0x00ff


	//----- nvinfo : EIATTR_MERCURY_ISA_VERSION
	.align		4
        /*0090*/ 	.byte	0x03, 0x5f
        /*0092*/ 	.short	0x0101


	//----- nvinfo : EIATTR_VRC_CTA_INIT_COUNT
	.align		4
        /*0094*/ 	.byte	0x02, 0x4a
	.zero		1
	.zero		1


	//----- nvinfo : EIATTR_EXIT_INSTR_OFFSETS
	.align		4
        /*0098*/ 	.byte	0x04, 0x1c
        /*009a*/ 	.short	(.L_31 - .L_30)


	//   ....[0]....
.L_30:
        /*009c*/ 	.word	0x000000d0


	//   ....[1]....
        /*00a0*/ 	.word	0x00000210


	//----- nvinfo : EIATTR_CBANK_PARAM_SIZE
	.align		4
.L_31:
        /*00a4*/ 	.byte	0x03, 0x19
        /*00a6*/ 	.short	0x0038


	//----- nvinfo : EIATTR_PARAM_CBANK
	.align		4
        /*00a8*/ 	.byte	0x04, 0x0a
        /*00aa*/ 	.short	(.L_33 - .L_32)
	.align		4
.L_32:
        /*00ac*/ 	.word	index@(.nv.constant0._Z10copyKernelPiS_S_S_S_S_ii)
        /*00b0*/ 	.short	0x0380
        /*00b2*/ 	.short	0x0038


	//----- nvinfo : EIATTR_SW_WAR
	.align		4
.L_33:
        /*00b4*/ 	.byte	0x04, 0x36
        /*00b6*/ 	.short	(.L_35 - .L_34)
.L_34:
        /*00b8*/ 	.word	0x00000008
.L_35:


//--------------------- .nv.info._Z10blurKernelPiS_S_S_S_S_ii --------------------------
	.section	.nv.info._Z10blurKernelPiS_S_S_S_S_ii,"",@"SHT_CUDA_INFO"
	.sectionflags	@""
	.align	4


	//----- nvinfo : EIATTR_CUDA_API_VERSION
	.align		4
        /*0000*/ 	.byte	0x04, 0x37
        /*0002*/ 	.short	(.L_37 - .L_36)
.L_36:
        /*0004*/ 	.word	0x00000082


	//----- nvinfo : EIATTR_KPARAM_INFO
	.align		4
.L_37:
        /*0008*/ 	.byte	0x04, 0x17
        /*000a*/ 	.short	(.L_39 - .L_38)
.L_38:
        /*000c*/ 	.word	0x00000000
        /*0010*/ 	.short	0x0007
        /*0012*/ 	.short	0x0034
        /*0014*/ 	.byte	0x00, 0xf0, 0x11, 0x00


	//----- nvinfo : EIATTR_KPARAM_INFO
	.align		4
.L_39:
        /*0018*/ 	.byte	0x04, 0x17
        /*001a*/ 	.short	(.L_41 - .L_40)
.L_40:
        /*001c*/ 	.word	0x00000000
        /*0020*/ 	.short	0x0006
        /*0022*/ 	.short	0x0030
        /*0024*/ 	.byte	0x00, 0xf0, 0x11, 0x00


	//----- nvinfo : EIATTR_KPARAM_INFO
	.align		4
.L_41:
        /*0028*/ 	.byte	0x04, 0x17
        /*002a*/ 	.short	(.L_43 - .L_42)
.L_42:
        /*002c*/ 	.word	0x00000000
        /*0030*/ 	.short	0x0005
        /*0032*/ 	.short	0x0028
        /*0034*/ 	.byte	0x00, 0xf5, 0x21, 0x00


	//----- nvinfo : EIATTR_KPARAM_INFO
	.align		4
.L_43:
        /*0038*/ 	.byte	0x04, 0x17
        /*003a*/ 	.short	(.L_45 - .L_44)
.L_44:
        /*003c*/ 	.word	0x00000000
        /*0040*/ 	.short	0x0004
        /*0042*/ 	.short	0x0020
        /*0044*/ 	.byte	0x00, 0xf5, 0x21, 0x00


	//----- nvinfo : EIATTR_KPARAM_INFO
	.align		4
.L_45:
        /*0048*/ 	.byte	0x04, 0x17
        /*004a*/ 	.short	(.L_47 - .L_46)
.L_46:
        /*004c*/ 	.word	0x00000000
        /*0050*/ 	.short	0x0003
        /*0052*/ 	.short	0x0018
        /*0054*/ 	.byte	0x00, 0xf5, 0x21, 0x00


	//----- nvinfo : EIATTR_KPARAM_INFO
	.align		4
.L_47:
        /*0058*/ 	.byte	0x04, 0x17
        /*005a*/ 	.short	(.L_49 - .L_48)
.L_48:
        /*005c*/ 	.word	0x00000000
        /*0060*/ 	.short	0x0002
        /*0062*/ 	.short	0x0010
        /*0064*/ 	.byte	0x00, 0xf5, 0x21, 0x00


	//----- nvinfo : EIATTR_KPARAM_INFO
	.align		4
.L_49:
        /*0068*/ 	.byte	0x04, 0x17
        /*006a*/ 	.short	(.L_51 - .L_50)
.L_50:
        /*006c*/ 	.word	0x00000000
        /*0070*/ 	.short	0x0001
        /*0072*/ 	.short	0x0008
        /*0074*/ 	.byte	0x00, 0xf5, 0x21, 0x00


	//----- nvinfo : EIATTR_KPARAM_INFO
	.align		4
.L_51:
        /*0078*/ 	.byte	0x04, 0x17
        /*007a*/ 	.short	(.L_53 - .L_52)
.L_52:
        /*007c*/ 	.word	0x00000000
        /*0080*/ 	.short	0x0000
        /*0082*/ 	.short	0x0000
        /*0084*/ 	.byte	0x00, 0xf5, 0x21, 0x00


	//----- nvinfo : EIATTR_SPARSE_MMA_MASK
	.align		4
.L_53:
        /*0088*/ 	.byte	0x03, 0x50
        /*008a*/ 	.short	0x0000


	//----- nvinfo : EIATTR_MAXREG_COUNT
	.align		4
        /*008c*/ 	.byte	0x03, 0x1b
        /*008e*/ 	.short	0x00ff


	//----- nvinfo : EIATTR_MERCURY_ISA_VERSION
	.align		4
        /*0090*/ 	.byte	0x03, 0x5f
        /*0092*/ 	.short	0x0101


	//----- nvinfo : EIATTR_VRC_CTA_INIT_COUNT
	.align		4
        /*0094*/ 	.byte	0x02, 0x4a
	.zero		1
	.zero		1


	//----- nvinfo : EIATTR_EXIT_INSTR_OFFSETS
	.align		4
        /*0098*/ 	.byte	0x04, 0x1c
        /*009a*/ 	.short	(.L_55 - .L_54)


	//   ....[0]....
.L_54:
        /*009c*/ 	.word	0x000000c0


	//   ....[1]....
        /*00a0*/ 	.word	0x00000470


	//   ....[2]....
        /*00a4*/ 	.word	0x00000700


	//   ....[3]....
        /*00a8*/ 	.word	0x00000970


	//   ....[4]....
        /*00ac*/ 	.word	0x00000c10


	//   ....[5]....
        /*00b0*/ 	.word	0x00000ec0


	//   ....[6]....
        /*00b4*/ 	.word	0x00001110


	//   ....[7]....
        /*00b8*/ 	.word	0x00001360


	//   ....[8]....
        /*00bc*/ 	.word	0x000015b0


	//   ....[9]....
        /*00c0*/ 	.word	0x000015d0


	//   ....[10]....
        /*00c4*/ 	.word	0x000017f0


	//----- nvinfo : EIATTR_CRS_STACK_SIZE
	.align		4
.L_55:
        /*00c8*/ 	.byte	0x04, 0x1e
        /*00ca*/ 	.short	(.L_57 - .L_56)
.L_56:
        /*00cc*/ 	.word	0x00000000


	//----- nvinfo : EIATTR_CBANK_PARAM_SIZE
	.align		4
.L_57:
        /*00d0*/ 	.byte	0x03, 0x19
        /*00d2*/ 	.short	0x0038


	//----- nvinfo : EIATTR_PARAM_CBANK
	.align		4
        /*00d4*/ 	.byte	0x04, 0x0a
        /*00d6*/ 	.short	(.L_59 - .L_58)
	.align		4
.L_58:
        /*00d8*/ 	.word	index@(.nv.constant0._Z10blurKernelPiS_S_S_S_S_ii)
        /*00dc*/ 	.short	0x0380
        /*00de*/ 	.short	0x0038


	//----- nvinfo : EIATTR_SW_WAR
	.align		4
.L_59:
        /*00e0*/ 	.byte	0x04, 0x36
        /*00e2*/ 	.short	(.L_61 - .L_60)
.L_60:
        /*00e4*/ 	.word	0x00000008
.L_61:


//--------------------- .nv.callgraph             --------------------------
	.section	.nv.callgraph,"",@"SHT_CUDA_CALLGRAPH"
	.align	4
	.sectionentsize	8
	.align		4
        /*0000*/ 	.word	0x00000000
	.align		4
        /*0004*/ 	.word	0xffffffff
	.align		4
        /*0008*/ 	.word	0x00000000
	.align		4
        /*000c*/ 	.word	0xfffffffe
	.align		4
        /*0010*/ 	.word	0x00000000
	.align		4
        /*0014*/ 	.word	0xfffffffd
	.align		4
        /*0018*/ 	.word	0x00000000
	.align		4
        /*001c*/ 	.word	0xfffffffc


//--------------------- .text._Z10copyKernelPiS_S_S_S_S_ii --------------------------
	.section	.text._Z10copyKernelPiS_S_S_S_S_ii,"ax",@progbits
	.align	128
        .global         _Z10copyKernelPiS_S_S_S_S_ii
        .type           _Z10copyKernelPiS_S_S_S_S_ii,@function
        .size           _Z10copyKernelPiS_S_S_S_S_ii,(.L_x_10 - _Z10copyKernelPiS_S_S_S_S_ii)
        .other          _Z10copyKernelPiS_S_S_S_S_ii,@"STO_CUDA_ENTRY STV_DEFAULT"
_Z10copyKernelPiS_S_S_S_S_ii:
.text._Z10copyKernelPiS_S_S_S_S_ii:
[----:B------:R-:W-:Y:S01]  /*0000*/  LDC R1, c[0x0][0x37c] ;  /* 0x0000df00ff017b82 */ /* 0x000fe20000000800 */
[----:B------:R-:W0:Y:S07]  /*0010*/  S2R R3, SR_TID.Y ;  /* 0x0000000000037919 */ /* 0x000e2e0000002200 */
[----:B------:R-:W0:Y:S01]  /*0020*/  S2UR UR4, SR_CTAID.Y ;  /* 0x00000000000479c3 */ /* 0x000e220000002600 */
[----:B------:R-:W1:Y:S01]  /*0030*/  LDCU.64 UR6, c[0x0][0x3b0] ;  /* 0x00007600ff0677ac */ /* 0x000e620008000a00 */
[----:B------:R-:W2:Y:S06]  /*0040*/  S2R R5, SR_TID.X ;  /* 0x0000000000057919 */ /* 0x000eac0000002100 */
[----:B------:R-:W0:Y:S08]  /*0050*/  LDC R0, c[0x0][0x364] ;  /* 0x0000d900ff007b82 */ /* 0x000e300000000800 */
[----:B------:R-:W2:Y:S08]  /*0060*/  S2UR UR5, SR_CTAID.X ;  /* 0x00000000000579c3 */ /* 0x000eb00000002500 */
[----:B------:R-:W2:Y:S01]  /*0070*/  LDC R2, c[0x0][0x360] ;  /* 0x0000d800ff027b82 */ /* 0x000ea20000000800 */
[----:B0-----:R-:W-:-:S05]  /*0080*/  IMAD R0, R0, UR4, R3 ;  /* 0x0000000400007c24 */ /* 0x001fca000f8e0203 */
[----:B-1----:R-:W-:Y:S01]  /*0090*/  ISETP.GE.AND P0, PT, R0, UR6, PT ;  /* 0x0000000600007c0c */ /* 0x002fe2000bf06270 */
[----:B--2---:R-:W-:-:S04]  /*00a0*/  IMAD R3, R2, UR5, R5 ;  /* 0x0000000502037c24 */ /* 0x004fc8000f8e0205 */
[----:B------:R-:W-:Y:S01]  /*00b0*/  IMAD R13, R0, UR7, R3 ;  /* 0x00000007000d7c24 */ /* 0x000fe2000f8e0203 */
[----:B------:R-:W-:-:S13]  /*00c0*/  ISETP.GE.OR P0, PT, R3, UR7, P0 ;  /* 0x0000000703007c0c */ /* 0x000fda0008706670 */
[----:B------:R-:W-:Y:S05]  /*00d0*/  @P0 EXIT ;  /* 0x000000000000094d */ /* 0x000fea0003800000 */
[----:B------:R-:W0:Y:S01]  /*00e0*/  LDC.64 R2, c[0x0][0x398] ;  /* 0x0000e600ff027b82 */ /* 0x000e220000000a00 */
[----:B------:R-:W1:Y:S07]  /*00f0*/  LDCU.64 UR4, c[0x0][0x358] ;  /* 0x00006b00ff0477ac */ /* 0x000e6e0008000a00 */
[----:B------:R-:W2:Y:S08]  /*0100*/  LDC.64 R4, c[0x0][0x380] ;  /* 0x0000e000ff047b82 */ /* 0x000eb00000000a00 */
[----:B------:R-:W3:Y:S01]  /*0110*/  LDC.64 R6, c[0x0][0x3a0] ;  /* 0x0000e800ff067b82 */ /* 0x000ee20000000a00 */
[----:B0-----:R-:W-:-:S07]  /*0120*/  IMAD.WIDE R2, R13, 0x4, R2 ;  /* 0x000000040d027825 */ /* 0x001fce00078e0202 */
[----:B------:R-:W0:Y:S01]  /*0130*/  LDC.64 R8, c[0x0][0x390] ;  /* 0x0000e400ff087b82 */ /* 0x000e220000000a00 */
[----:B-1----:R1:W4:Y:S01]  /*0140*/  LDG.E R15, desc[UR4][R2.64] ;  /* 0x00000004020f7981 */ /* 0x002322000c1e1900 */
[----:B--2---:R-:W-:-:S06]  /*0150*/  IMAD.WIDE R4, R13, 0x4, R4 ;  /* 0x000000040d047825 */ /* 0x004fcc00078e0204 */
[----:B------:R-:W2:Y:S01]  /*0160*/  LDC.64 R10, c[0x0][0x3a8] ;  /* 0x0000ea00ff0a7b82 */ /* 0x000ea20000000a00 */
[----:B---3--:R-:W-:-:S07]  /*0170*/  IMAD.WIDE R6, R13, 0x4, R6 ;  /* 0x000000040d067825 */ /* 0x008fce00078e0206 */
[----:B-1----:R-:W1:Y:S01]  /*0180*/  LDC.64 R2, c[0x0][0x388] ;  /* 0x0000e200ff027b82 */ /* 0x002e620000000a00 */
[----:B----4-:R-:W-:Y:S04]  /*0190*/  STG.E desc[UR4][R4.64], R15 ;  /* 0x0000000f04007986 */ /* 0x010fe8000c101904 */
[----:B------:R-:W3:Y:S01]  /*01a0*/  LDG.E R7, desc[UR4][R6.64] ;  /* 0x0000000406077981 */ /* 0x000ee2000c1e1900 */
[----:B0-----:R-:W-:-:S04]  /*01b0*/  IMAD.WIDE R8, R13, 0x4, R8 ;  /* 0x000000040d087825 */ /* 0x001fc800078e0208 */
[C---:B--2---:R-:W-:Y:S01]  /*01c0*/  IMAD.WIDE R10, R13.reuse, 0x4, R10 ;  /* 0x000000040d0a7825 */ /* 0x044fe200078e020a */
[----:B---3--:R-:W-:Y:S05]  /*01d0*/  STG.E desc[UR4][R8.64], R7 ;  /* 0x0000000708007986 */ /* 0x008fea000c101904 */
[----:B------:R-:W2:Y:S01]  /*01e0*/  LDG.E R11, desc[UR4][R10.64] ;  /* 0x000000040a0b7981 */ /* 0x000ea2000c1e1900 */
[----:B-1----:R-:W-:-:S05]  /*01f0*/  IMAD.WIDE R2, R13, 0x4, R2 ;  /* 0x000000040d027825 */ /* 0x002fca00078e0202 */
[----:B--2---:R-:W-:Y:S01]  /*0200*/  STG.E desc[UR4][R2.64], R11 ;  /* 0x0000000b02007986 */ /* 0x004fe2000c101904 */
[----:B------:R-:W-:Y:S05]  /*0210*/  EXIT ;  /* 0x000000000000794d */ /* 0x000fea0003800000 */
.L_x_0:
[----:B------:R-:W-:-:S00]  /*0220*/  BRA `(.L_x_0) ;  /* 0xfffffffc00fc7947 */ /* 0x000fc0000383ffff */
[----:B------:R-:W-:-:S00]  /*0230*/  NOP ;  /* 0x0000000000007918 */ /* 0x000fc00000000000 */
        /* <DEDUP_REMOVED lines=12> */
.L_x_10:


//--------------------- .text._Z10blurKernelPiS_S_S_S_S_ii --------------------------
	.section	.text._Z10blurKernelPiS_S_S_S_S_ii,"ax",@progbits
	.align	128
        .global         _Z10blurKernelPiS_S_S_S_S_ii
        .type           _Z10blurKernelPiS_S_S_S_S_ii,@function
        .size           _Z10blurKernelPiS_S_S_S_S_ii,(.L_x_11 - _Z10blurKernelPiS_S_S_S_S_ii)
        .other          _Z10blurKernelPiS_S_S_S_S_ii,@"STO_CUDA_ENTRY STV_DEFAULT"
_Z10blurKernelPiS_S_S_S_S_ii:
.text._Z10blurKernelPiS_S_S_S_S_ii:
[----:B------:R-:W-:Y:S01]  /*0000*/  LDC R1, c[0x0][0x37c] ;  /* 0x0000df00ff017b82 */ /* 0x000fe20000000800 */
[----:B------:R-:W0:Y:S07]  /*0010*/  S2R R7, SR_TID.X ;  /* 0x0000000000077919 */ /* 0x000e2e0000002100 */
[----:B------:R-:W1:Y:S01]  /*0020*/  LDC R5, c[0x0][0x364] ;  /* 0x0000d900ff057b82 */ /* 0x000e620000000800 */
[----:B------:R-:W1:Y:S07]  /*0030*/  S2R R0, SR_TID.Y ;  /* 0x0000000000007919 */ /* 0x000e6e0000002200 */
[----:B------:R-:W0:Y:S08]  /*0040*/  S2UR UR5, SR_CTAID.X ;  /* 0x00000000000579c3 */ /* 0x000e300000002500 */
[----:B------:R-:W0:Y:S08]  /*0050*/  LDC R6, c[0x0][0x360] ;  /* 0x0000d800ff067b82 */ /* 0x000e300000000800 */
[----:B------:R-:W1:Y:S08]  /*0060*/  S2UR UR4, SR_CTAID.Y ;  /* 0x00000000000479c3 */ /* 0x000e700000002600 */
[----:B------:R-:W2:Y:S01]  /*0070*/  LDC.64 R2, c[0x0][0x3b0] ;  /* 0x0000ec00ff027b82 */ /* 0x000ea20000000a00 */
[----:B0-----:R-:W-:-:S02]  /*0080*/  IMAD R6, R6, UR5, R7 ;  /* 0x0000000506067c24 */ /* 0x001fc4000f8e0207 */
[----:B-1----:R-:W-:-:S03]  /*0090*/  IMAD R5, R5, UR4, R0 ;  /* 0x0000000405057c24 */ /* 0x002fc6000f8e0200 */
[----:B--2---:R-:W-:-:S04]  /*00a0*/  ISETP.GE.AND P0, PT, R6, R3, PT ;  /* 0x000000030600720c */ /* 0x004fc80003f06270 */
[----:B------:R-:W-:-:S13]  /*00b0*/  ISETP.GE.OR P0, PT, R5, R2, P0 ;  /* 0x000000020500720c */ /* 0x000fda0000706670 */
[----:B------:R-:W-:Y:S05]  /*00c0*/  @P0 EXIT ;  /* 0x000000000000094d */ /* 0x000fea0003800000 */
[----:B------:R-:W-:Y:S01]  /*00d0*/  IADD3 R8, PT, PT, R2, -0x1, RZ ;  /* 0xffffffff02087810 */ /* 0x000fe20007ffe0ff */
[-C--:B------:R-:W-:Y:S01]  /*00e0*/  IMAD R0, R5, R3.reuse, R6 ;  /* 0x0000000305007224 */ /* 0x080fe200078e0206 */
[----:B------:R-:W-:Y:S01]  /*00f0*/  IADD3 R7, PT, PT, R3, -0x1, RZ ;  /* 0xffffffff03077810 */ /* 0x000fe20007ffe0ff */
[----:B------:R-:W0:Y:S01]  /*0100*/  LDCU.64 UR4, c[0x0][0x358] ;  /* 0x00006b00ff0477ac */ /* 0x000e220008000a00 */
[C---:B------:R-:W-:Y:S02]  /*0110*/  ISETP.NE.AND P0, PT, R5.reuse, R8, PT ;  /* 0x000000080500720c */ /* 0x040fe40003f05270 */
[----:B------:R-:W-:Y:S02]  /*0120*/  IADD3 R2, PT, PT, R0, -R3, RZ ;  /* 0x8000000300027210 */ /* 0x000fe40007ffe0ff */
[----:B------:R-:W-:-:S04]  /*0130*/  ISETP.EQ.OR P0, PT, R5, RZ, !P0 ;  /* 0x000000ff0500720c */ /* 0x000fc80004702670 */
[----:B------:R-:W-:-:S04]  /*0140*/  ISETP.EQ.OR P1, PT, R6, RZ, P0 ;  /* 0x000000ff0600720c */ /* 0x000fc80000722670 */
[----:B------:R-:W-:-:S13]  /*0150*/  ISETP.EQ.OR P1, PT, R6, R7, P1 ;  /* 0x000000070600720c */ /* 0x000fda0000f22670 */
[----:B0-----:R-:W-:Y:S05]  /*0160*/  @P1 BRA `(.L_x_1) ;  /* 0x0000000000c41947 */ /* 0x001fea0003800000 */
[----:B------:R-:W0:Y:S08]  /*0170*/  LDC.64 R10, c[0x0][0x380] ;  /* 0x0000e000ff0a7b82 */ /* 0x000e300000000a00 */
[----:B------:R-:W1:Y:S08]  /*0180*/  LDC.64 R4, c[0x0][0x388] ;  /* 0x0000e200ff047b82 */ /* 0x000e700000000a00 */
[----:B------:R-:W2:Y:S01]  /*0190*/  LDC.64 R14, c[0x0][0x398] ;  /* 0x0000e600ff0e7b82 */ /* 0x000ea20000000a00 */
[----:B0-----:R-:W-:-:S04]  /*01a0*/  IMAD.WIDE R6, R0, 0x4, R10 ;  /* 0x0000000400067825 */ /* 0x001fc800078e020a */
[----:B------:R-:W-:Y:S01]  /*01b0*/  IMAD.WIDE R10, R2, 0x4, R10 ;  /* 0x00000004020a7825 */ /* 0x000fe200078e020a */
[----:B------:R-:W3:Y:S03]  /*01c0*/  LDG.E R12, desc[UR4][R6.64+0x4] ;  /* 0x00000404060c7981 */ /* 0x000ee6000c1e1900 */
[----:B------:R-:W-:Y:S01]  /*01d0*/  IMAD.WIDE R8, R3, 0x4, R6 ;  /* 0x0000000403087825 */ /* 0x000fe200078e0206 */
[----:B------:R2:W3:Y:S04]  /*01e0*/  LDG.E R13, desc[UR4][R6.64+-0x4] ;  /* 0xfffffc04060d7981 */ /* 0x0004e8000c1e1900 */
[----:B------:R-:W4:Y:S04]  /*01f0*/  LDG.E R11, desc[UR4][R10.64] ;  /* 0x000000040a0b7981 */ /* 0x000f28000c1e1900 */
[----:B------:R-:W3:Y:S01]  /*0200*/  LDG.E R8, desc[UR4][R8.64] ;  /* 0x0000000408087981 */ /* 0x000ee2000c1e1900 */
[----:B--2---:R-:W-:Y:S01]  /*0210*/  IMAD.WIDE R6, R0, 0x4, R14 ;  /* 0x0000000400067825 */ /* 0x004fe200078e020e */
[----:B---3--:R-:W-:-:S04]  /*0220*/  IADD3 R12, PT, PT, R8, R13, R12 ;  /* 0x0000000d080c7210 */ /* 0x008fc80007ffe00c */
[----:B----4-:R-:W-:-:S04]  /*0230*/  IADD3 R12, PT, PT, R12, R11, RZ ;  /* 0x0000000b0c0c7210 */ /* 0x010fc80007ffe0ff */
[----:B------:R-:W-:-:S04]  /*0240*/  SHF.R.S32.HI R13, RZ, 0x1f, R12 ;  /* 0x0000001fff0d7819 */ /* 0x000fc8000001140c */
[----:B------:R-:W-:Y:S01]  /*0250*/  LEA.HI R16, R13, R12, RZ, 0x2 ;  /* 0x0000000c0d107211 */ /* 0x000fe200078f10ff */
[----:B-1----:R-:W-:-:S03]  /*0260*/  IMAD.WIDE R12, R0, 0x4, R4 ;  /* 0x00000004000c7825 */ /* 0x002fc600078e0204 */
[----:B------:R-:W-:Y:S01]  /*0270*/  SHF.R.S32.HI R15, RZ, 0x2, R16 ;  /* 0x00000002ff0f7819 */ /* 0x000fe20000011410 */
[----:B------:R-:W-:Y:S01]  /*0280*/  IMAD.WIDE R10, R2, 0x4, R4 ;  /* 0x00000004020a7825 */ /* 0x000fe200078e0204 */
[----:B------:R-:W0:Y:S03]  /*0290*/  LDC.64 R16, c[0x0][0x3a0] ;  /* 0x0000e800ff107b82 */ /* 0x000e260000000a00 */
[----:B------:R-:W-:Y:S01]  /*02a0*/  IMAD.WIDE R8, R3, 0x4, R12 ;  /* 0x0000000403087825 */ /* 0x000fe200078e020c */
[----:B------:R0:W-:Y:S04]  /*02b0*/  STG.E desc[UR4][R6.64], R15 ;  /* 0x0000000f06007986 */ /* 0x0001e8000c101904 */
[----:B------:R-:W2:Y:S01]  /*02c0*/  LDG.E R14, desc[UR4][R12.64+0x4] ;  /* 0x000004040c0e7981 */ /* 0x000ea2000c1e1900 */
[----:B------:R-:W1:Y:S03]  /*02d0*/  LDC.64 R4, c[0x0][0x390] ;  /* 0x0000e400ff047b82 */ /* 0x000e660000000a00 */
[----:B------:R-:W2:Y:S04]  /*02e0*/  LDG.E R19, desc[UR4][R12.64+-0x4] ;  /* 0xfffffc040c137981 */ /* 0x000ea8000c1e1900 */
[----:B------:R-:W2:Y:S04]  /*02f0*/  LDG.E R8, desc[UR4][R8.64] ;  /* 0x0000000408087981 */ /* 0x000ea8000c1e1900 */
[----:B------:R-:W3:Y:S01]  /*0300*/  LDG.E R11, desc[UR4][R10.64] ;  /* 0x000000040a0b7981 */ /* 0x000ee2000c1e1900 */
[----:B0-----:R-:W-:Y:S01]  /*0310*/  IMAD.WIDE R6, R0, 0x4, R16 ;  /* 0x0000000400067825 */ /* 0x001fe200078e0210 */
[----:B--2---:R-:W-:-:S04]  /*0320*/  IADD3 R14, PT, PT, R8, R19, R14 ;  /* 0x00000013080e7210 */ /* 0x004fc80007ffe00e */
[----:B---3--:R-:W-:-:S04]  /*0330*/  IADD3 R14, PT, PT, R14, R11, RZ ;  /* 0x0000000b0e0e7210 */ /* 0x008fc80007ffe0ff */
[----:B------:R-:W-:-:S04]  /*0340*/  SHF.R.S32.HI R19, RZ, 0x1f, R14 ;  /* 0x0000001fff137819 */ /* 0x000fc8000001140e */
[----:B------:R-:W-:Y:S01]  /*0350*/  LEA.HI R19, R19, R14, RZ, 0x2 ;  /* 0x0000000e13137211 */ /* 0x000fe200078f10ff */
[----:B-1----:R-:W-:-:S03]  /*0360*/  IMAD.WIDE R14, R0, 0x4, R4 ;  /* 0x00000004000e7825 */ /* 0x002fc600078e0204 */
[----:B------:R-:W-:Y:S01]  /*0370*/  SHF.R.S32.HI R19, RZ, 0x2, R19 ;  /* 0x00000002ff137819 */ /* 0x000fe20000011413 */
[----:B------:R-:W-:-:S04]  /*0380*/  IMAD.WIDE R8, R3, 0x4, R14 ;  /* 0x0000000403087825 */ /* 0x000fc800078e020e */
[----:B------:R-:W-:Y:S01]  /*0390*/  STG.E desc[UR4][R6.64], R19 ;  /* 0x0000001306007986 */ /* 0x000fe2000c101904 */
[----:B------:R-:W-:-:S03]  /*03a0*/  IMAD.WIDE R2, R2, 0x4, R4 ;  /* 0x0000000402027825 */ /* 0x000fc600078e0204 */
[----:B------:R-:W2:Y:S01]  /*03b0*/  LDG.E R10, desc[UR4][R14.64+0x4] ;  /* 0x000004040e0a7981 */ /* 0x000ea2000c1e1900 */
[----:B------:R-:W0:Y:S03]  /*03c0*/  LDC.64 R4, c[0x0][0x3a8] ;  /* 0x0000ea00ff047b82 */ /* 0x000e260000000a00 */
[----:B------:R-:W2:Y:S04]  /*03d0*/  LDG.E R11, desc[UR4][R14.64+-0x4] ;  /* 0xfffffc040e0b7981 */ /* 0x000ea8000c1e1900 */
[----:B------:R-:W2:Y:S04]  /*03e0*/  LDG.E R8, desc[UR4][R8.64] ;  /* 0x0000000408087981 */ /* 0x000ea8000c1e1900 */
[----:B------:R-:W3:Y:S01]  /*03f0*/  LDG.E R3, desc[UR4][R2.64] ;  /* 0x0000000402037981 */ /* 0x000ee2000c1e1900 */
[----:B0-----:R-:W-:Y:S01]  /*0400*/  IMAD.WIDE R4, R0, 0x4, R4 ;  /* 0x0000000400047825 */ /* 0x001fe200078e0204 */
[----:B--2---:R-:W-:-:S04]  /*0410*/  IADD3 R10, PT, PT, R8, R11, R10 ;  /* 0x0000000b080a7210 */ /* 0x004fc80007ffe00a */
[----:B---3--:R-:W-:-:S04]  /*0420*/  IADD3 R10, PT, PT, R10, R3, RZ ;  /* 0x000000030a0a7210 */ /* 0x008fc80007ffe0ff */
[----:B------:R-:W-:-:S04]  /*0430*/  SHF.R.S32.HI R11, RZ, 0x1f, R10 ;  /* 0x0000001fff0b7819 */ /* 0x000fc8000001140a */
[----:B------:R-:W-:-:S04]  /*0440*/  LEA.HI R11, R11, R10, RZ, 0x2 ;  /* 0x0000000a0b0b7211 */ /* 0x000fc800078f10ff */
[----:B------:R-:W-:-:S05]  /*0450*/  SHF.R.S32.HI R11, RZ, 0x2, R11 ;  /* 0x00000002ff0b7819 */ /* 0x000fca000001140b */
[----:B------:R-:W-:Y:S01]  /*0460*/  STG.E desc[UR4][R4.64], R11 ;  /* 0x0000000b04007986 */ /* 0x000fe2000c101904 */
[----:B------:R-:W-:Y:S05]  /*0470*/  EXIT ;  /* 0x000000000000794d */ /* 0x000fea0003800000 */
.L_x_1:
[----:B------:R-:W-:-:S04]  /*0480*/  ISETP.NE.AND P1, PT, R6, R7, PT ;  /* 0x000000070600720c */ /* 0x000fc80003f25270 */
[----:B------:R-:W-:-:S04]  /*0490*/  ISETP.EQ.OR P1, PT, R6, RZ, !P1 ;  /* 0x000000ff0600720c */ /* 0x000fc80004f22670 */
[----:B------:R-:W-:-:S13]  /*04a0*/  ISETP.NE.OR P2, PT, R5, RZ, P1 ;  /* 0x000000ff0500720c */ /* 0x000fda0000f45670 */
[----:B------:R-:W-:Y:S05]  /*04b0*/  @P2 BRA `(.L_x_2) ;  /* 0x0000000000942947 */ /* 0x000fea0003800000 */
[----:B------:R-:W0:Y:S08]  /*04c0*/  LDC.64 R4, c[0x0][0x380] ;  /* 0x0000e000ff047b82 */ /* 0x000e300000000a00 */
[----:B------:R-:W1:Y:S08]  /*04d0*/  LDC.64 R10, c[0x0][0x388] ;  /* 0x0000e200ff0a7b82 */ /* 0x000e700000000a00 */
[----:B------:R-:W2:Y:S01]  /*04e0*/  LDC.64 R8, c[0x0][0x398] ;  /* 0x0000e600ff087b82 */ /* 0x000ea20000000a00 */
[----:B0-----:R-:W-:-:S05]  /*04f0*/  IMAD.WIDE R4, R0, 0x4, R4 ;  /* 0x0000000400047825 */ /* 0x001fca00078e0204 */
[----:B------:R-:W3:Y:S01]  /*0500*/  LDG.E R2, desc[UR4][R4.64+0x4] ;  /* 0x0000040404027981 */ /* 0x000ee2000c1e1900 */
[----:B------:R-:W-:-:S03]  /*0510*/  IMAD.WIDE R6, R3, 0x4, R4 ;  /* 0x0000000403067825 */ /* 0x000fc600078e0204 */
[----:B------:R0:W3:Y:S04]  /*0520*/  LDG.E R12, desc[UR4][R4.64+-0x4] ;  /* 0xfffffc04040c7981 */ /* 0x0000e8000c1e1900 */
[----:B------:R-:W3:Y:S01]  /*0530*/  LDG.E R7, desc[UR4][R6.64] ;  /* 0x0000000406077981 */ /* 0x000ee2000c1e1900 */
[----:B-1----:R-:W-:-:S04]  /*0540*/  IMAD.WIDE R10, R0, 0x4, R10 ;  /* 0x00000004000a7825 */ /* 0x002fc800078e020a */
[----:B--2---:R-:W-:Y:S01]  /*0550*/  IMAD.WIDE R8, R0, 0x4, R8 ;  /* 0x0000000400087825 */ /* 0x004fe200078e0208 */
[----:B0-----:R-:W0:Y:S01]  /*0560*/  LDC.64 R4, c[0x0][0x3a0] ;  /* 0x0000e800ff047b82 */ /* 0x001e220000000a00 */
[----:B---3--:R-:W-:Y:S02]  /*0570*/  IADD3 R2, PT, PT, R12, R7, R2 ;  /* 0x000000070c027210 */ /* 0x008fe40007ffe002 */
[----:B------:R-:W-:-:S05]  /*0580*/  IMAD.WIDE R12, R3, 0x4, R10 ;  /* 0x00000004030c7825 */ /* 0x000fca00078e020a */
[----:B------:R-:W1:Y:S01]  /*0590*/  LDC.64 R6, c[0x0][0x390] ;  /* 0x0000e400ff067b82 */ /* 0x000e620000000a00 */
[----:B------:R-:W-:-:S05]  /*05a0*/  IMAD.HI R2, R2, 0x55555556, RZ ;  /* 0x5555555602027827 */ /* 0x000fca00078e02ff */
[----:B------:R-:W-:-:S05]  /*05b0*/  LEA.HI R15, R2, R2, RZ, 0x1 ;  /* 0x00000002020f7211 */ /* 0x000fca00078f08ff */
[----:B------:R2:W-:Y:S04]  /*05c0*/  STG.E desc[UR4][R8.64], R15 ;  /* 0x0000000f08007986 */ /* 0x0005e8000c101904 */
[----:B------:R-:W3:Y:S04]  /*05d0*/  LDG.E R13, desc[UR4][R12.64] ;  /* 0x000000040c0d7981 */ /* 0x000ee8000c1e1900 */
[----:B------:R-:W3:Y:S04]  /*05e0*/  LDG.E R2, desc[UR4][R10.64+0x4] ;  /* 0x000004040a027981 */ /* 0x000ee8000c1e1900 */
[----:B------:R-:W3:Y:S01]  /*05f0*/  LDG.E R14, desc[UR4][R10.64+-0x4] ;  /* 0xfffffc040a0e7981 */ /* 0x000ee2000c1e1900 */
[C---:B-1----:R-:W-:Y:S01]  /*0600*/  IMAD.WIDE R6, R0.reuse, 0x4, R6 ;  /* 0x0000000400067825 */ /* 0x042fe200078e0206 */
[----:B--2---:R-:W1:Y:S03]  /*0610*/  LDC.64 R8, c[0x0][0x3a8] ;  /* 0x0000ea00ff087b82 */ /* 0x004e660000000a00 */
[----:B0-----:R-:W-:Y:S01]  /*0620*/  IMAD.WIDE R4, R0, 0x4, R4 ;  /* 0x0000000400047825 */ /* 0x001fe200078e0204 */
[----:B---3--:R-:W-:-:S05]  /*0630*/  IADD3 R2, PT, PT, R14, R13, R2 ;  /* 0x0000000d0e027210 */ /* 0x008fca0007ffe002 */
[----:B------:R-:W-:-:S05]  /*0640*/  IMAD.HI R2, R2, 0x55555556, RZ ;  /* 0x5555555602027827 */ /* 0x000fca00078e02ff */
[----:B------:R-:W-:Y:S01]  /*0650*/  LEA.HI R17, R2, R2, RZ, 0x1 ;  /* 0x0000000202117211 */ /* 0x000fe200078f08ff */
[----:B------:R-:W-:-:S04]  /*0660*/  IMAD.WIDE R2, R3, 0x4, R6 ;  /* 0x0000000403027825 */ /* 0x000fc800078e0206 */
[----:B------:R-:W-:Y:S04]  /*0670*/  STG.E desc[UR4][R4.64], R17 ;  /* 0x0000001104007986 */ /* 0x000fe8000c101904 */
[----:B------:R-:W2:Y:S04]  /*0680*/  LDG.E R3, desc[UR4][R2.64] ;  /* 0x0000000402037981 */ /* 0x000ea8000c1e1900 */
[----:B------:R-:W2:Y:S04]  /*0690*/  LDG.E R10, desc[UR4][R6.64+0x4] ;  /* 0x00000404060a7981 */ /* 0x000ea8000c1e1900 */
[----:B------:R-:W2:Y:S01]  /*06a0*/  LDG.E R11, desc[UR4][R6.64+-0x4] ;  /* 0xfffffc04060b7981 */ /* 0x000ea2000c1e1900 */
[----:B-1----:R-:W-:Y:S01]  /*06b0*/  IMAD.WIDE R8, R0, 0x4, R8 ;  /* 0x0000000400087825 */ /* 0x002fe200078e0208 */
[----:B--2---:R-:W-:-:S05]  /*06c0*/  IADD3 R10, PT, PT, R11, R3, R10 ;  /* 0x000000030b0a7210 */ /* 0x004fca0007ffe00a */
[----:B------:R-:W-:-:S05]  /*06d0*/  IMAD.HI R10, R10, 0x55555556, RZ ;  /* 0x555555560a0a7827 */ /* 0x000fca00078e02ff */
[----:B------:R-:W-:-:S05]  /*06e0*/  LEA.HI R11, R10, R10, RZ, 0x1 ;  /* 0x0000000a0a0b7211 */ /* 0x000fca00078f08ff */
[----:B------:R-:W-:Y:S01]  /*06f0*/  STG.E desc[UR4][R8.64], R11 ;  /* 0x0000000b08007986 */ /* 0x000fe2000c101904 */
[----:B------:R-:W-:Y:S05]  /*0700*/  EXIT ;  /* 0x000000000000794d */ /* 0x000fea0003800000 */
.L_x_2:
[----:B------:R-:W-:-:S13]  /*0710*/  ISETP.NE.OR P1, PT, R5, R8, P1 ;  /* 0x000000080500720c */ /* 0x000fda0000f25670 */
[----:B------:R-:W-:Y:S05]  /*0720*/  @P1 BRA `(.L_x_3) ;  /* 0x0000000000941947 */ /* 0x000fea0003800000 */
[----:B------:R-:W0:Y:S08]  /*0730*/  LDC.64 R4, c[0x0][0x380] ;  /* 0x0000e000ff047b82 */ /* 0x000e300000000a00 */
[----:B------:R-:W1:Y:S08]  /*0740*/  LDC.64 R8, c[0x0][0x398] ;  /* 0x0000e600ff087b82 */ /* 0x000e700000000a00 */
[----:B------:R-:W2:Y:S01]  /*0750*/  LDC.64 R10, c[0x0][0x388] ;  /* 0x0000e200ff0a7b82 */ /* 0x000ea20000000a00 */
[----:B0-----:R-:W-:-:S04]  /*0760*/  IMAD.WIDE R6, R2, 0x4, R4 ;  /* 0x0000000402067825 */ /* 0x001fc800078e0204 */
[C---:B------:R-:W-:Y:S02]  /*0770*/  IMAD.WIDE R4, R0.reuse, 0x4, R4 ;  /* 0x0000000400047825 */ /* 0x040fe400078e0204 */
[----:B------:R-:W3:Y:S04]  /*0780*/  LDG.E R6, desc[UR4][R6.64] ;  /* 0x0000000406067981 */ /* 0x000ee8000c1e1900 */
[----:B------:R-:W3:Y:S04]  /*0790*/  LDG.E R3, desc[UR4][R4.64+-0x4] ;  /* 0xfffffc0404037981 */ /* 0x000ee8000c1e1900 */
[----:B------:R0:W3:Y:S01]  /*07a0*/  LDG.E R12, desc[UR4][R4.64+0x4] ;  /* 0x00000404040c7981 */ /* 0x0000e2000c1e1900 */
[----:B-1----:R-:W-:Y:S01]  /*07b0*/  IMAD.WIDE R8, R0, 0x4, R8 ;  /* 0x0000000400087825 */ /* 0x002fe200078e0208 */
[----:B0-----:R-:W0:Y:S01]  /*07c0*/  LDC.64 R4, c[0x0][0x3a0] ;  /* 0x0000e800ff047b82 */ /* 0x001e220000000a00 */
[----:B---3--:R-:W-:-:S02]  /*07d0*/  IADD3 R3, PT, PT, R6, R12, R3 ;  /* 0x0000000c06037210 */ /* 0x008fc40007ffe003 */
[----:B--2---:R-:W-:-:S05]  /*07e0*/  IMAD.WIDE R12, R2, 0x4, R10 ;  /* 0x00000004020c7825 */ /* 0x004fca00078e020a */
[----:B------:R-:W1:Y:S01]  /*07f0*/  LDC.64 R6, c[0x0][0x390] ;  /* 0x0000e400ff067b82 */ /* 0x000e620000000a00 */
[----:B------:R-:W-:-:S04]  /*0800*/  IMAD.HI R3, R3, 0x55555556, RZ ;  /* 0x5555555603037827 */ /* 0x000fc800078e02ff */
[----:B------:R-:W-:Y:S01]  /*0810*/  IMAD.WIDE R10, R0, 0x4, R10 ;  /* 0x00000004000a7825 */ /* 0x000fe200078e020a */
[----:B------:R-:W-:-:S05]  /*0820*/  LEA.HI R15, R3, R3, RZ, 0x1 ;  /* 0x00000003030f7211 */ /* 0x000fca00078f08ff */
[----:B------:R2:W-:Y:S04]  /*0830*/  STG.E desc[UR4][R8.64], R15 ;  /* 0x0000000f08007986 */ /* 0x0005e8000c101904 */
[----:B------:R-:W3:Y:S04]  /*0840*/  LDG.E R12, desc[UR4][R12.64] ;  /* 0x000000040c0c7981 */ /* 0x000ee8000c1e1900 */
[----:B------:R-:W3:Y:S04]  /*0850*/  LDG.E R3, desc[UR4][R10.64+-0x4] ;  /* 0xfffffc040a037981 */ /* 0x000ee8000c1e1900 */
[----:B------:R-:W3:Y:S01]  /*0860*/  LDG.E R14, desc[UR4][R10.64+0x4] ;  /* 0x000004040a0e7981 */ /* 0x000ee2000c1e1900 */
[----:B0-----:R-:W-:Y:S01]  /*0870*/  IMAD.WIDE R4, R0, 0x4, R4 ;  /* 0x0000000400047825 */ /* 0x001fe200078e0204 */
[----:B--2---:R-:W0:Y:S01]  /*0880*/  LDC.64 R8, c[0x0][0x3a8] ;  /* 0x0000ea00ff087b82 */ /* 0x004e220000000a00 */
[----:B---3--:R-:W-:-:S05]  /*0890*/  IADD3 R3, PT, PT, R12, R14, R3 ;  /* 0x0000000e0c037210 */ /* 0x008fca0007ffe003 */
[----:B------:R-:W-:-:S05]  /*08a0*/  IMAD.HI R3, R3, 0x55555556, RZ ;  /* 0x5555555603037827 */ /* 0x000fca00078e02ff */
[----:B------:R-:W-:Y:S01]  /*08b0*/  LEA.HI R17, R3, R3, RZ, 0x1 ;  /* 0x0000000303117211 */ /* 0x000fe200078f08ff */
[----:B-1----:R-:W-:-:S04]  /*08c0*/  IMAD.WIDE R2, R2, 0x4, R6 ;  /* 0x0000000402027825 */ /* 0x002fc800078e0206 */
[C---:B------:R-:W-:Y:S01]  /*08d0*/  IMAD.WIDE R6, R0.reuse, 0x4, R6 ;  /* 0x0000000400067825 */ /* 0x040fe200078e0206 */
[----:B------:R-:W-:Y:S04]  /*08e0*/  STG.E desc[UR4][R4.64], R17 ;  /* 0x0000001104007986 */ /* 0x000fe8000c101904 */
[----:B------:R-:W2:Y:S04]  /*08f0*/  LDG.E R2, desc[UR4][R2.64] ;  /* 0x0000000402027981 */ /* 0x000ea8000c1e1900 */
[----:B------:R-:W2:Y:S04]  /*0900*/  LDG.E R10, desc[UR4][R6.64+-0x4] ;  /* 0xfffffc04060a7981 */ /* 0x000ea8000c1e1900 */
[----:B------:R-:W2:Y:S01]  /*0910*/  LDG.E R11, desc[UR4][R6.64+0x4] ;  /* 0x00000404060b7981 */ /* 0x000ea2000c1e1900 */
[----:B0-----:R-:W-:Y:S01]  /*0920*/  IMAD.WIDE R8, R0, 0x4, R8 ;  /* 0x0000000400087825 */ /* 0x001fe200078e0208 */
[----:B--2---:R-:W-:-:S05]  /*0930*/  IADD3 R10, PT, PT, R2, R11, R10 ;  /* 0x0000000b020a7210 */ /* 0x004fca0007ffe00a */
[----:B------:R-:W-:-:S05]  /*0940*/  IMAD.HI R10, R10, 0x55555556, RZ ;  /* 0x555555560a0a7827 */ /* 0x000fca00078e02ff */
[----:B------:R-:W-:-:S05]  /*0950*/  LEA.HI R11, R10, R10, RZ, 0x1 ;  /* 0x0000000a0a0b7211 */ /* 0x000fca00078f08ff */
[----:B------:R-:W-:Y:S01]  /*0960*/  STG.E desc[UR4][R8.64], R11 ;  /* 0x0000000b08007986 */ /* 0x000fe2000c101904 */
[----:B------:R-:W-:Y:S05]  /*0970*/  EXIT ;  /* 0x000000000000794d */ /* 0x000fea0003800000 */
.L_x_3:
[----:B------:R-:W-:-:S13]  /*0980*/  ISETP.NE.OR P1, PT, R6, RZ, P0 ;  /* 0x000000ff0600720c */ /* 0x000fda0000725670 */
[----:B------:R-:W-:Y:S05]  /*0990*/  @P1 BRA `(.L_x_4) ;  /* 0x0000000000a01947 */ /* 0x000fea0003800000 */
[----:B------:R-:W0:Y:S08]  /*09a0*/  LDC.64 R4, c[0x0][0x380] ;  /* 0x0000e000ff047b82 */ /* 0x000e300000000a00 */
[----:B------:R-:W1:Y:S08]  /*09b0*/  LDC.64 R12, c[0x0][0x388] ;  /* 0x0000e200ff0c7b82 */ /* 0x000e700000000a00 */
[----:B------:R-:W2:Y:S01]  /*09c0*/  LDC.64 R10, c[0x0][0x398] ;  /* 0x0000e600ff0a7b82 */ /* 0x000ea20000000a00 */
[----:B0-----:R-:W-:-:S04]  /*09d0*/  IMAD.WIDE R6, R0, 0x4, R4 ;  /* 0x0000000400067825 */ /* 0x001fc800078e0204 */
[----:B------:R-:W-:-:S04]  /*09e0*/  IMAD.WIDE R4, R2, 0x4, R4 ;  /* 0x0000000402047825 */ /* 0x000fc800078e0204 */
[----:B------:R-:W-:Y:S02]  /*09f0*/  IMAD.WIDE R8, R3, 0x4, R6 ;  /* 0x0000000403087825 */ /* 0x000fe400078e0206 */
[----:B------:R-:W3:Y:S04]  /*0a00*/  LDG.E R5, desc[UR4][R4.64] ;  /* 0x0000000404057981 */ /* 0x000ee8000c1e1900 */
[----:B------:R-:W3:Y:S04]  /*0a10*/  LDG.E R6, desc[UR4][R6.64+0x4] ;  /* 0x0000040406067981 */ /* 0x000ee8000c1e1900 */
[----:B------:R-:W3:Y:S01]  /*0a20*/  LDG.E R8, desc[UR4][R8.64] ;  /* 0x0000000408087981 */ /* 0x000ee2000c1e1900 */
[----:B--2---:R-:W-:Y:S01]  /*0a30*/  IMAD.WIDE R10, R0, 0x4, R10 ;  /* 0x00000004000a7825 */ /* 0x004fe200078e020a */
[----:B---3--:R-:W-:-:S02]  /*0a40*/  IADD3 R14, PT, PT, R8, R5, R6 ;  /* 0x00000005080e7210 */ /* 0x008fc40007ffe006 */
[----:B------:R-:W0:Y:S03]  /*0a50*/  LDC.64 R8, c[0x0][0x390] ;  /* 0x0000e400ff087b82 */ /* 0x000e260000000a00 */
[----:B------:R-:W-:-:S04]  /*0a60*/  IMAD.HI R16, R14, 0x55555556, RZ ;  /* 0x555555560e107827 */ /* 0x000fc800078e02ff */
[--C-:B-1----:R-:W-:Y:S01]  /*0a70*/  IMAD.WIDE R14, R0, 0x4, R12.reuse ;  /* 0x00000004000e7825 */ /* 0x102fe200078e020c */
[----:B------:R-:W-:Y:S01]  /*0a80*/  LEA.HI R19, R16, R16, RZ, 0x1 ;  /* 0x0000001010137211 */ /* 0x000fe200078f08ff */
[----:B------:R-:W1:Y:S02]  /*0a90*/  LDC.64 R6, c[0x0][0x3a0] ;  /* 0x0000e800ff067b82 */ /* 0x000e640000000a00 */
[----:B------:R-:W-:Y:S02]  /*0aa0*/  IMAD.WIDE R12, R2, 0x4, R12 ;  /* 0x00000004020c7825 */ /* 0x000fe400078e020c */
[----:B------:R2:W-:Y:S02]  /*0ab0*/  STG.E desc[UR4][R10.64], R19 ;  /* 0x000000130a007986 */ /* 0x0005e4000c101904 */
[----:B------:R-:W-:Y:S02]  /*0ac0*/  IMAD.WIDE R4, R3, 0x4, R14 ;  /* 0x0000000403047825 */ /* 0x000fe400078e020e */
[----:B------:R-:W3:Y:S04]  /*0ad0*/  LDG.E R13, desc[UR4][R12.64] ;  /* 0x000000040c0d7981 */ /* 0x000ee8000c1e1900 */
[----:B------:R-:W3:Y:S04]  /*0ae0*/  LDG.E R14, desc[UR4][R14.64+0x4] ;  /* 0x000004040e0e7981 */ /* 0x000ee8000c1e1900 */
[----:B------:R-:W3:Y:S01]  /*0af0*/  LDG.E R4, desc[UR4][R4.64] ;  /* 0x0000000404047981 */ /* 0x000ee2000c1e1900 */
[----:B-1----:R-:W-:Y:S01]  /*0b00*/  IMAD.WIDE R6, R0, 0x4, R6 ;  /* 0x0000000400067825 */ /* 0x002fe200078e0206 */
[----:B---3--:R-:W-:-:S02]  /*0b10*/  IADD3 R16, PT, PT, R4, R13, R14 ;  /* 0x0000000d04107210 */ /* 0x008fc40007ffe00e */
[----:B------:R-:W1:Y:S03]  /*0b20*/  LDC.64 R4, c[0x0][0x3a8] ;  /* 0x0000ea00ff047b82 */ /* 0x000e660000000a00 */
[----:B------:R-:W-:-:S04]  /*0b30*/  IMAD.HI R18, R16, 0x55555556, RZ ;  /* 0x5555555610127827 */ /* 0x000fc800078e02ff */
[----:B0-----:R-:W-:Y:S01]  /*0b40*/  IMAD.WIDE R16, R0, 0x4, R8 ;  /* 0x0000000400107825 */ /* 0x001fe200078e0208 */
[----:B------:R-:W-:-:S03]  /*0b50*/  LEA.HI R21, R18, R18, RZ, 0x1 ;  /* 0x0000001212157211 */ /* 0x000fc600078f08ff */
[----:B------:R-:W-:Y:S02]  /*0b60*/  IMAD.WIDE R8, R2, 0x4, R8 ;  /* 0x0000000402087825 */ /* 0x000fe400078e0208 */
[----:B------:R-:W-:Y:S02]  /*0b70*/  STG.E desc[UR4][R6.64], R21 ;  /* 0x0000001506007986 */ /* 0x000fe4000c101904 */
[----:B------:R-:W-:Y:S02]  /*0b80*/  IMAD.WIDE R2, R3, 0x4, R16 ;  /* 0x0000000403027825 */ /* 0x000fe400078e0210 */
        /* <DEDUP_REMOVED lines=9> */
.L_x_4:
[----:B------:R-:W-:Y:S02]  /*0c20*/  ISETP.NE.OR P0, PT, R6, R7, P0 ;  /* 0x000000070600720c */ /* 0x000fe40000705670 */
[----:B------:R-:W-:-:S11]  /*0c30*/  IADD3 R4, PT, PT, R0, R3, RZ ;  /* 0x0000000300047210 */ /* 0x000fd60007ffe0ff */
[----:B------:R-:W-:Y:S05]  /*0c40*/  @P0 BRA `(.L_x_5) ;  /* 0x0000000000a00947 */ /* 0x000fea0003800000 */
[----:B------:R-:W0:Y:S08]  /*0c50*/  LDC.64 R8, c[0x0][0x380] ;  /* 0x0000e000ff087b82 */ /* 0x000e300000000a00 */
[----:B------:R-:W1:Y:S01]  /*0c60*/  LDC.64 R16, c[0x0][0x388] ;  /* 0x0000e200ff107b82 */ /* 0x000e620000000a00 */
[----:B0-----:R-:W-:-:S04]  /*0c70*/  IMAD.WIDE R6, R4, 0x4, R8 ;  /* 0x0000000404067825 */ /* 0x001fc800078e0208 */
[--C-:B------:R-:W-:Y:S02]  /*0c80*/  IMAD.WIDE R10, R0, 0x4, R8.reuse ;  /* 0x00000004000a7825 */ /* 0x100fe400078e0208 */
[----:B------:R-:W2:Y:S02]  /*0c90*/  LDG.E R6, desc[UR4][R6.64] ;  /* 0x0000000406067981 */ /* 0x000ea4000c1e1900 */
[----:B------:R-:W-:Y:S02]  /*0ca0*/  IMAD.WIDE R12, R2, 0x4, R8 ;  /* 0x00000004020c7825 */ /* 0x000fe400078e0208 */
[----:B------:R-:W2:Y:S01]  /*0cb0*/  LDG.E R11, desc[UR4][R10.64+-0x4] ;  /* 0xfffffc040a0b7981 */ /* 0x000ea2000c1e1900 */
[----:B------:R-:W0:Y:S03]  /*0cc0*/  LDC.64 R8, c[0x0][0x398] ;  /* 0x0000e600ff087b82 */ /* 0x000e260000000a00 */
[----:B------:R-:W2:Y:S01]  /*0cd0*/  LDG.E R12, desc[UR4][R12.64] ;  /* 0x000000040c0c7981 */ /* 0x000ea2000c1e1900 */
[----:B-1----:R-:W-:-:S04]  /*0ce0*/  IMAD.WIDE R18, R0, 0x4, R16 ;  /* 0x0000000400127825 */ /* 0x002fc800078e0210 */
[----:B0-----:R-:W-:-:S04]  /*0cf0*/  IMAD.WIDE R14, R0, 0x4, R8 ;  /* 0x00000004000e7825 */ /* 0x001fc800078e0208 */
[----:B------:R-:W-:-:S04]  /*0d00*/  IMAD.WIDE R8, R4, 0x4, R16 ;  /* 0x0000000404087825 */ /* 0x000fc800078e0210 */
[----:B------:R-:W-:Y:S01]  /*0d10*/  IMAD.WIDE R16, R2, 0x4, R16 ;  /* 0x0000000402107825 */ /* 0x000fe200078e0210 */
[----:B--2---:R-:W-:Y:S02]  /*0d20*/  IADD3 R3, PT, PT, R12, R11, R6 ;  /* 0x0000000b0c037210 */ /* 0x004fe40007ffe006 */
[----:B------:R-:W0:Y:S03]  /*0d30*/  LDC.64 R6, c[0x0][0x3a0] ;  /* 0x0000e800ff067b82 */ /* 0x000e260000000a00 */
[----:B------:R-:W-:-:S05]  /*0d40*/  IMAD.HI R3, R3, 0x55555556, RZ ;  /* 0x5555555603037827 */ /* 0x000fca00078e02ff */
[----:B------:R-:W-:Y:S01]  /*0d50*/  LEA.HI R3, R3, R3, RZ, 0x1 ;  /* 0x0000000303037211 */ /* 0x000fe200078f08ff */
[----:B------:R-:W1:Y:S04]  /*0d60*/  LDC.64 R10, c[0x0][0x390] ;  /* 0x0000e400ff0a7b82 */ /* 0x000e680000000a00 */
[----:B------:R2:W-:Y:S04]  /*0d70*/  STG.E desc[UR4][R14.64], R3 ;  /* 0x000000030e007986 */ /* 0x0005e8000c101904 */
[----:B------:R-:W3:Y:S04]  /*0d80*/  LDG.E R8, desc[UR4][R8.64] ;  /* 0x0000000408087981 */ /* 0x000ee8000c1e1900 */
[----:B------:R-:W3:Y:S04]  /*0d90*/  LDG.E R19, desc[UR4][R18.64+-0x4] ;  /* 0xfffffc0412137981 */ /* 0x000ee8000c1e1900 */
[----:B------:R-:W3:Y:S01]  /*0da0*/  LDG.E R16, desc[UR4][R16.64] ;  /* 0x0000000410107981 */ /* 0x000ee2000c1e1900 */
[----:B0-----:R-:W-:-:S04]  /*0db0*/  IMAD.WIDE R6, R0, 0x4, R6 ;  /* 0x0000000400067825 */ /* 0x001fc800078e0206 */
[----:B-1----:R-:W-:-:S04]  /*0dc0*/  IMAD.WIDE R12, R0, 0x4, R10 ;  /* 0x00000004000c7825 */ /* 0x002fc800078e020a */
[----:B--2---:R-:W-:Y:S01]  /*0dd0*/  IMAD.WIDE R2, R2, 0x4, R10 ;  /* 0x0000000402027825 */ /* 0x004fe200078e020a */
[----:B---3--:R-:W-:Y:S02]  /*0de0*/  IADD3 R5, PT, PT, R16, R19, R8 ;  /* 0x0000001310057210 */ /* 0x008fe40007ffe008 */
[----:B------:R-:W0:Y:S03]  /*0df0*/  LDC.64 R8, c[0x0][0x3a8] ;  /* 0x0000ea00ff087b82 */ /* 0x000e260000000a00 */
[----:B------:R-:W-:-:S05]  /*0e00*/  IMAD.HI R5, R5, 0x55555556, RZ ;  /* 0x5555555605057827 */ /* 0x000fca00078e02ff */
[----:B------:R-:W-:Y:S01]  /*0e10*/  LEA.HI R21, R5, R5, RZ, 0x1 ;  /* 0x0000000505157211 */ /* 0x000fe200078f08ff */
[----:B------:R-:W-:-:S04]  /*0e20*/  IMAD.WIDE R4, R4, 0x4, R10 ;  /* 0x0000000404047825 */ /* 0x000fc800078e020a */
        /* <DEDUP_REMOVED lines=10> */
.L_x_5:
[----:B------:R-:W-:-:S13]  /*0ed0*/  LOP3.LUT P0, RZ, R5, R6, RZ, 0xfc, !PT ;  /* 0x0000000605ff7212 */ /* 0x000fda000780fcff */
[----:B------:R-:W-:Y:S05]  /*0ee0*/  @P0 BRA `(.L_x_6) ;  /* 0x00000000008c0947 */ /* 0x000fea0003800000 */
[----:B------:R-:W0:Y:S01]  /*0ef0*/  LDC.64 R6, c[0x0][0x380] ;  /* 0x0000e000ff067b82 */ /* 0x000e220000000a00 */
[----:B------:R-:W-:-:S07]  /*0f00*/  IADD3 R2, PT, PT, R0, 0x1, RZ ;  /* 0x0000000100027810 */ /* 0x000fce0007ffe0ff */
[----:B------:R-:W1:Y:S08]  /*0f10*/  LDC.64 R10, c[0x0][0x388] ;  /* 0x0000e200ff0a7b82 */ /* 0x000e700000000a00 */
[----:B------:R-:W2:Y:S01]  /*0f20*/  LDC.64 R8, c[0x0][0x398] ;  /* 0x0000e600ff087b82 */ /* 0x000ea20000000a00 */
[----:B0-----:R-:W-:-:S04]  /*0f30*/  IMAD.WIDE R12, R4, 0x4, R6 ;  /* 0x00000004040c7825 */ /* 0x001fc800078e0206 */
[----:B------:R-:W-:Y:S02]  /*0f40*/  IMAD.WIDE.U32 R6, R2, 0x4, R6 ;  /* 0x0000000402067825 */ /* 0x000fe400078e0006 */
[----:B------:R-:W3:Y:S04]  /*0f50*/  LDG.E R12, desc[UR4][R12.64] ;  /* 0x000000040c0c7981 */ /* 0x000ee8000c1e1900 */
[----:B------:R-:W3:Y:S01]  /*0f60*/  LDG.E R7, desc[UR4][R6.64] ;  /* 0x0000000406077981 */ /* 0x000ee2000c1e1900 */
[----:B-1----:R-:W-:-:S04]  /*0f70*/  IMAD.WIDE R14, R4, 0x4, R10 ;  /* 0x00000004040e7825 */ /* 0x002fc800078e020a */
[----:B------:R-:W-:-:S04]  /*0f80*/  IMAD.WIDE.U32 R10, R2, 0x4, R10 ;  /* 0x00000004020a7825 */ /* 0x000fc800078e000a */
[----:B--2---:R-:W-:Y:S01]  /*0f90*/  IMAD.WIDE.U32 R8, R0, 0x4, R8 ;  /* 0x0000000400087825 */ /* 0x004fe200078e0008 */
[----:B---3--:R-:W-:Y:S02]  /*0fa0*/  IADD3 R3, PT, PT, R12, R7, RZ ;  /* 0x000000070c037210 */ /* 0x008fe40007ffe0ff */
[----:B------:R-:W0:Y:S02]  /*0fb0*/  LDC.64 R6, c[0x0][0x3a0] ;  /* 0x0000e800ff067b82 */ /* 0x000e240000000a00 */
[----:B------:R-:W-:-:S04]  /*0fc0*/  LEA.HI R3, R3, R3, RZ, 0x1 ;  /* 0x0000000303037211 */ /* 0x000fc800078f08ff */
[----:B------:R-:W-:Y:S02]  /*0fd0*/  SHF.R.S32.HI R5, RZ, 0x1, R3 ;  /* 0x00000001ff057819 */ /* 0x000fe40000011403 */
[----:B------:R-:W1:Y:S03]  /*0fe0*/  LDC.64 R12, c[0x0][0x390] ;  /* 0x0000e400ff0c7b82 */ /* 0x000e660000000a00 */
[----:B------:R2:W-:Y:S04]  /*0ff0*/  STG.E desc[UR4][R8.64], R5 ;  /* 0x0000000508007986 */ /* 0x0005e8000c101904 */
[----:B------:R-:W3:Y:S04]  /*1000*/  LDG.E R14, desc[UR4][R14.64] ;  /* 0x000000040e0e7981 */ /* 0x000ee8000c1e1900 */
[----:B------:R-:W3:Y:S01]  /*1010*/  LDG.E R11, desc[UR4][R10.64] ;  /* 0x000000040a0b7981 */ /* 0x000ee2000c1e1900 */
[----:B0-----:R-:W-:-:S04]  /*1020*/  IMAD.WIDE.U32 R6, R0, 0x4, R6 ;  /* 0x0000000400067825 */ /* 0x001fc800078e0006 */
[----:B-1----:R-:W-:Y:S02]  /*1030*/  IMAD.WIDE R16, R4, 0x4, R12 ;  /* 0x0000000404107825 */ /* 0x002fe400078e020c */
[----:B--2---:R-:W0:Y:S01]  /*1040*/  LDC.64 R4, c[0x0][0x3a8] ;  /* 0x0000ea00ff047b82 */ /* 0x004e220000000a00 */
[----:B---3--:R-:W-:-:S04]  /*1050*/  IADD3 R3, PT, PT, R14, R11, RZ ;  /* 0x0000000b0e037210 */ /* 0x008fc80007ffe0ff */
[----:B------:R-:W-:-:S04]  /*1060*/  LEA.HI R3, R3, R3, RZ, 0x1 ;  /* 0x0000000303037211 */ /* 0x000fc800078f08ff */
[----:B------:R-:W-:Y:S01]  /*1070*/  SHF.R.S32.HI R19, RZ, 0x1, R3 ;  /* 0x00000001ff137819 */ /* 0x000fe20000011403 */
[----:B------:R-:W-:-:S04]  /*1080*/  IMAD.WIDE.U32 R2, R2, 0x4, R12 ;  /* 0x0000000402027825 */ /* 0x000fc800078e000c */
[----:B------:R-:W-:Y:S04]  /*1090*/  STG.E desc[UR4][R6.64], R19 ;  /* 0x0000001306007986 */ /* 0x000fe8000c101904 */
[----:B------:R-:W2:Y:S04]  /*10a0*/  LDG.E R16, desc[UR4][R16.64] ;  /* 0x0000000410107981 */ /* 0x000ea8000c1e1900 */
[----:B------:R-:W2:Y:S01]  /*10b0*/  LDG.E R3, desc[UR4][R2.64] ;  /* 0x0000000402037981 */ /* 0x000ea2000c1e1900 */
[----:B0-----:R-:W-:Y:S01]  /*10c0*/  IMAD.WIDE.U32 R4, R0, 0x4, R4 ;  /* 0x0000000400047825 */ /* 0x001fe200078e0004 */
[----:B--2---:R-:W-:-:S04]  /*10d0*/  IADD3 R8, PT, PT, R16, R3, RZ ;  /* 0x0000000310087210 */ /* 0x004fc80007ffe0ff */
[----:B------:R-:W-:-:S04]  /*10e0*/  LEA.HI R8, R8, R8, RZ, 0x1 ;  /* 0x0000000808087211 */ /* 0x000fc800078f08ff */
[----:B------:R-:W-:-:S05]  /*10f0*/  SHF.R.S32.HI R9, RZ, 0x1, R8 ;  /* 0x00000001ff097819 */ /* 0x000fca0000011408 */
[----:B------:R-:W-:Y:S01]  /*1100*/  STG.E desc[UR4][R4.64], R9 ;  /* 0x0000000904007986 */ /* 0x000fe2000c101904 */
[----:B------:R-:W-:Y:S05]  /*1110*/  EXIT ;  /* 0x000000000000794d */ /* 0x000fea0003800000 */
.L_x_6:
[----:B------:R-:W-:-:S04]  /*1120*/  ISETP.NE.AND P0, PT, R6, R7, PT ;  /* 0x000000070600720c */ /* 0x000fc80003f05270 */
[----:B------:R-:W-:-:S13]  /*1130*/  ISETP.NE.OR P1, PT, R5, RZ, P0 ;  /* 0x000000ff0500720c */ /* 0x000fda0000725670 */
[----:B------:R-:W-:Y:S05]  /*1140*/  @P1 BRA `(.L_x_7) ;  /* 0x0000000000881947 */ /* 0x000fea0003800000 */
[----:B------:R-:W0:Y:S08]  /*1150*/  LDC.64 R2, c[0x0][0x380] ;  /* 0x0000e000ff027b82 */ /* 0x000e300000000a00 */
[----:B------:R-:W1:Y:S08]  /*1160*/  LDC.64 R10, c[0x0][0x388] ;  /* 0x0000e200ff0a7b82 */ /* 0x000e700000000a00 */
[----:B------:R-:W2:Y:S01]  /*1170*/  LDC.64 R8, c[0x0][0x398] ;  /* 0x0000e600ff087b82 */ /* 0x000ea20000000a00 */
[----:B0-----:R-:W-:-:S04]  /*1180*/  IMAD.WIDE R6, R4, 0x4, R2 ;  /* 0x0000000404067825 */ /* 0x001fc800078e0202 */
[----:B------:R-:W-:Y:S02]  /*1190*/  IMAD.WIDE R2, R0, 0x4, R2 ;  /* 0x0000000400027825 */ /* 0x000fe400078e0202 */
[----:B------:R-:W3:Y:S04]  /*11a0*/  LDG.E R6, desc[UR4][R6.64] ;  /* 0x0000000406067981 */ /* 0x000ee8000c1e1900 */
[----:B------:R-:W3:Y:S01]  /*11b0*/  LDG.E R3, desc[UR4][R2.64+-0x4] ;  /* 0xfffffc0402037981 */ /* 0x000ee2000c1e1900 */
[----:B-1----:R-:W-:-:S04]  /*11c0*/  IMAD.WIDE R12, R4, 0x4, R10 ;  /* 0x00000004040c7825 */ /* 0x002fc800078e020a */
[----:B------:R-:W-:-:S04]  /*11d0*/  IMAD.WIDE R10, R0, 0x4, R10 ;  /* 0x00000004000a7825 */ /* 0x000fc800078e020a */
[----:B--2---:R-:W-:Y:S01]  /*11e0*/  IMAD.WIDE R8, R0, 0x4, R8 ;  /* 0x0000000400087825 */ /* 0x004fe200078e0208 */
        /* <DEDUP_REMOVED lines=8> */
[----:B--2---:R-:W2:Y:S01]  /*1270*/  LDC.64 R8, c[0x0][0x3a8] ;  /* 0x0000ea00ff087b82 */ /* 0x004ea20000000a00 */
[----:B-1----:R-:W-:Y:S01]  /*1280*/  IMAD.WIDE R2, R0, 0x4, R2 ;  /* 0x0000000400027825 */ /* 0x002fe200078e0202 */
[----:B---3--:R-:W-:-:S04]  /*1290*/  IADD3 R5, PT, PT, R12, R11, RZ ;  /* 0x0000000b0c057210 */ /* 0x008fc80007ffe0ff */
[----:B------:R-:W-:-:S04]  /*12a0*/  LEA.HI R5, R5, R5, RZ, 0x1 ;  /* 0x0000000505057211 */ /* 0x000fc800078f08ff */
[----:B------:R-:W-:Y:S01]  /*12b0*/  SHF.R.S32.HI R17, RZ, 0x1, R5 ;  /* 0x00000001ff117819 */ /* 0x000fe20000011405 */
[----:B0-----:R-:W-:-:S04]  /*12c0*/  IMAD.WIDE R4, R4, 0x4, R6 ;  /* 0x0000000404047825 */ /* 0x001fc800078e0206 */
[C---:B------:R-:W-:Y:S01]  /*12d0*/  IMAD.WIDE R6, R0.reuse, 0x4, R6 ;  /* 0x0000000400067825 */ /* 0x040fe200078e0206 */
[----:B------:R-:W-:Y:S04]  /*12e0*/  STG.E desc[UR4][R2.64], R17 ;  /* 0x0000001102007986 */ /* 0x000fe8000c101904 */
[----:B------:R-:W3:Y:S04]  /*12f0*/  LDG.E R4, desc[UR4][R4.64] ;  /* 0x0000000404047981 */ /* 0x000ee8000c1e1900 */
[----:B------:R-:W3:Y:S01]  /*1300*/  LDG.E R7, desc[UR4][R6.64+-0x4] ;  /* 0xfffffc0406077981 */ /* 0x000ee2000c1e1900 */
[----:B--2---:R-:W-:Y:S01]  /*1310*/  IMAD.WIDE R8, R0, 0x4, R8 ;  /* 0x0000000400087825 */ /* 0x004fe200078e0208 */
[----:B---3--:R-:W-:-:S04]  /*1320*/  IADD3 R10, PT, PT, R4, R7, RZ ;  /* 0x00000007040a7210 */ /* 0x008fc80007ffe0ff */
[----:B------:R-:W-:-:S04]  /*1330*/  LEA.HI R10, R10, R10, RZ, 0x1 ;  /* 0x0000000a0a0a7211 */ /* 0x000fc800078f08ff */
[----:B------:R-:W-:-:S05]  /*1340*/  SHF.R.S32.HI R11, RZ, 0x1, R10 ;  /* 0x00000001ff0b7819 */ /* 0x000fca000001140a */
[----:B------:R-:W-:Y:S01]  /*1350*/  STG.E desc[UR4][R8.64], R11 ;  /* 0x0000000b08007986 */ /* 0x000fe2000c101904 */
[----:B------:R-:W-:Y:S05]  /*1360*/  EXIT ;  /* 0x000000000000794d */ /* 0x000fea0003800000 */
.L_x_7:
        /* <DEDUP_REMOVED lines=11> */
[----:B--2---:R-:W-:-:S04]  /*1420*/  IMAD.WIDE R10, R0, 0x4, R6 ;  /* 0x00000004000a7825 */ /* 0x004fc800078e0206 */
[----:B------:R-:W-:Y:S01]  /*1430*/  IMAD.WIDE R6, R3, 0x4, R12 ;  /* 0x0000000403067825 */ /* 0x000fe200078e020c */
        /* <DEDUP_REMOVED lines=8> */
[----:B0-----:R-:W-:-:S04]  /*14c0*/  IMAD.WIDE R8, R2, 0x4, R8 ;  /* 0x0000000402087825 */ /* 0x001fc800078e0208 */
[----:B------:R-:W-:-:S04]  /*14d0*/  IMAD.WIDE R2, R3, 0x4, R8 ;  /* 0x0000000403027825 */ /* 0x000fc800078e0208 */
[----:B-1----:R-:W-:Y:S01]  /*14e0*/  IMAD.WIDE R4, R0, 0x4, R4 ;  /* 0x0000000400047825 */ /* 0x002fe200078e0204 */
[----:B---3--:R-:W-:Y:S02]  /*14f0*/  IADD3 R14, PT, PT, R12, R7, RZ ;  /* 0x000000070c0e7210 */ /* 0x008fe40007ffe0ff */
[----:B------:R-:W0:Y:S02]  /*1500*/  LDC.64 R6, c[0x0][0x3a8] ;  /* 0x0000ea00ff067b82 */ /* 0x000e240000000a00 */
[----:B------:R-:W-:-:S04]  /*1510*/  LEA.HI R14, R14, R14, RZ, 0x1 ;  /* 0x0000000e0e0e7211 */ /* 0x000fc800078f08ff */
[----:B------:R-:W-:-:S05]  /*1520*/  SHF.R.S32.HI R17, RZ, 0x1, R14 ;  /* 0x00000001ff117819 */ /* 0x000fca000001140e */
[----:B------:R-:W-:Y:S04]  /*1530*/  STG.E desc[UR4][R4.64], R17 ;  /* 0x0000001104007986 */ /* 0x000fe8000c101904 */
[----:B------:R-:W2:Y:S04]  /*1540*/  LDG.E R8, desc[UR4][R8.64] ;  /* 0x0000000408087981 */ /* 0x000ea8000c1e1900 */
[----:B------:R-:W2:Y:S01]  /*1550*/  LDG.E R3, desc[UR4][R2.64+0x4] ;  /* 0x0000040402037981 */ /* 0x000ea2000c1e1900 */
[----:B0-----:R-:W-:Y:S01]  /*1560*/  IMAD.WIDE R6, R0, 0x4, R6 ;  /* 0x0000000400067825 */ /* 0x001fe200078e0206 */
[----:B--2---:R-:W-:-:S04]  /*1570*/  IADD3 R10, PT, PT, R8, R3, RZ ;  /* 0x00000003080a7210 */ /* 0x004fc80007ffe0ff */
[----:B------:R-:W-:-:S04]  /*1580*/  LEA.HI R10, R10, R10, RZ, 0x1 ;  /* 0x0000000a0a0a7211 */ /* 0x000fc800078f08ff */
[----:B------:R-:W-:-:S05]  /*1590*/  SHF.R.S32.HI R11, RZ, 0x1, R10 ;  /* 0x00000001ff0b7819 */ /* 0x000fca000001140a */
[----:B------:R-:W-:Y:S01]  /*15a0*/  STG.E desc[UR4][R6.64], R11 ;  /* 0x0000000b06007986 */ /* 0x000fe2000c101904 */
[----:B------:R-:W-:Y:S05]  /*15b0*/  EXIT ;  /* 0x000000000000794d */ /* 0x000fea0003800000 */
.L_x_8:
[----:B------:R-:W-:-:S13]  /*15c0*/  ISETP.NE.OR P0, PT, R5, R8, P0 ;  /* 0x000000080500720c */ /* 0x000fda0000705670 */
[----:B------:R-:W-:Y:S05]  /*15d0*/  @P0 EXIT ;  /* 0x000000000000094d */ /* 0x000fea0003800000 */
        /* <DEDUP_REMOVED lines=8> */
[----:B--2---:R-:W-:Y:S01]  /*1660*/  IMAD.WIDE R8, R0, 0x4, R8 ;  /* 0x0000000400087825 */ /* 0x004fe200078e0208 */
[----:B---3--:R-:W-:Y:S02]  /*1670*/  IADD3 R12, PT, PT, R4, R7, RZ ;  /* 0x00000007040c7210 */ /* 0x008fe40007ffe0ff */
[----:B------:R-:W0:Y:S02]  /*1680*/  LDC.64 R6, c[0x0][0x390] ;  /* 0x0000e400ff067b82 */ /* 0x000e240000000a00 */
[----:B------:R-:W-:-:S04]  /*1690*/  LEA.HI R12, R12, R12, RZ, 0x1 ;  /* 0x0000000c0c0c7211 */ /* 0x000fc800078f08ff */
[----:B------:R-:W-:Y:S01]  /*16a0*/  SHF.R.S32.HI R15, RZ, 0x1, R12 ;  /* 0x00000001ff0f7819 */ /* 0x000fe2000001140c */
[----:B------:R-:W-:Y:S01]  /*16b0*/  IMAD.WIDE R12, R3, 0x4, R10 ;  /* 0x00000004030c7825 */ /* 0x000fe200078e020a */
[----:B------:R-:W1:Y:S03]  /*16c0*/  LDC.64 R4, c[0x0][0x3a0] ;  /* 0x0000e800ff047b82 */ /* 0x000e660000000a00 */
[----:B------:R2:W-:Y:S04]  /*16d0*/  STG.E desc[UR4][R8.64], R15 ;  /* 0x0000000f08007986 */ /* 0x0005e8000c101904 */
[----:B------:R-:W3:Y:S04]  /*16e0*/  LDG.E R10, desc[UR4][R10.64] ;  /* 0x000000040a0a7981 */ /* 0x000ee8000c1e1900 */
[----:B------:R-:W3:Y:S01]  /*16f0*/  LDG.E R13, desc[UR4][R12.64+-0x4] ;  /* 0xfffffc040c0d7981 */ /* 0x000ee2000c1e1900 */
[----:B--2---:R-:W2:Y:S01]  /*1700*/  LDC.64 R8, c[0x0][0x3a8] ;  /* 0x0000ea00ff087b82 */ /* 0x004ea20000000a00 */
[----:B0-----:R-:W-:-:S04]  /*1710*/  IMAD.WIDE R6, R2, 0x4, R6 ;  /* 0x0000000402067825 */ /* 0x001fc800078e0206 */
[----:B------:R-:W-:-:S04]  /*1720*/  IMAD.WIDE R2, R3, 0x4, R6 ;  /* 0x0000000403027825 */ /* 0x000fc800078e0206 */
[----:B-1----:R-:W-:Y:S01]  /*1730*/  IMAD.WIDE R4, R0, 0x4, R4 ;  /* 0x0000000400047825 */ /* 0x002fe200078e0204 */
[----:B---3--:R-:W-:-:S04]  /*1740*/  IADD3 R14, PT, PT, R10, R13, RZ ;  /* 0x0000000d0a0e7210 */ /* 0x008fc80007ffe0ff */
[----:B------:R-:W-:-:S04]  /*1750*/  LEA.HI R14, R14, R14, RZ, 0x1 ;  /* 0x0000000e0e0e7211 */ /* 0x000fc800078f08ff */
[----:B------:R-:W-:-:S05]  /*1760*/  SHF.R.S32.HI R17, RZ, 0x1, R14 ;  /* 0x00000001ff117819 */ /* 0x000fca000001140e */
        /* <DEDUP_REMOVED lines=9> */
.L_x_9:
        /* <DEDUP_REMOVED lines=16> */
.L_x_11:


//--------------------- .nv.shared.reserved.0     --------------------------
	.section	.nv.shared.reserved.0,"aw",@nobits
	.weak		__nv_reservedSMEM_offset_0_alias
	.size		__nv_reservedSMEM_offset_0_alias, 0, 64
	.other		__nv_reservedSMEM_offset_0_alias,@"STO_CUDA_RESERVED_SHARED STV_DEFAULT"
__nv_reservedSMEM_offset_0_alias:
	.zero		0
	.zero		64


//--------------------- .nv.constant0._Z10copyKernelPiS_S_S_S_S_ii --------------------------
	.section	.nv.constant0._Z10copyKernelPiS_S_S_S_S_ii,"a",@progbits
	.sectionflags	@""
	.align	4
.nv.constant0._Z10copyKernelPiS_S_S_S_S_ii:
	.zero		952


//--------------------- .nv.constant0._Z10blurKernelPiS_S_S_S_S_ii --------------------------
	.section	.nv.constant0._Z10blurKernelPiS_S_S_S_S_ii,"a",@progbits
	.sectionflags	@""
	.align	4
.nv.constant0._Z10blurKernelPiS_S_S_S_S_ii:
	.zero		952


//--------------------- SYMBOLS --------------------------

	.type		.nv.reservedSmem.offset0,@object
	.size		.nv.reservedSmem.offset0,0x4
